	.headerflags	@"EF_CUDA_TEXMODE_UNIFIED EF_CUDA_64BIT_ADDRESS EF_CUDA_SM80 EF_CUDA_VIRTUAL_SM(EF_CUDA_SM80)"
	.elftype	@"ET_EXEC"


//--------------------- .nv.info                  --------------------------
	.section	.nv.info,"",@"SHT_CUDA_INFO"
	.align	4


	//----- nvinfo : EIATTR_REGCOUNT
	.align		4
        /*0000*/ 	.byte	0x04, 0x2f
        /*0002*/ 	.short	(.L_1 - .L_0)
	.align		4
.L_0:
        /*0004*/ 	.word	index@(matmul_kernel)
        /*0008*/ 	.word	0x000000ff


	//----- nvinfo : EIATTR_FRAME_SIZE
	.align		4
.L_1:
        /*000c*/ 	.byte	0x04, 0x11
        /*000e*/ 	.short	(.L_3 - .L_2)
	.align		4
.L_2:
        /*0010*/ 	.word	index@(matmul_kernel)
        /*0014*/ 	.word	0x00000008


	//----- nvinfo : EIATTR_MIN_STACK_SIZE
	.align		4
.L_3:
        /*0018*/ 	.byte	0x04, 0x12
        /*001a*/ 	.short	(.L_5 - .L_4)
	.align		4
.L_4:
        /*001c*/ 	.word	index@(matmul_kernel)
        /*0020*/ 	.word	0x00000008
.L_5:


//--------------------- .nv.info.matmul_kernel    --------------------------
	.section	.nv.info.matmul_kernel,"",@"SHT_CUDA_INFO"
	.sectionflags	@""
	.align	4


	//----- nvinfo : EIATTR_CUDA_API_VERSION
	.align		4
        /*0000*/ 	.byte	0x04, 0x37
        /*0002*/ 	.short	(.L_7 - .L_6)
.L_6:
        /*0004*/ 	.word	0x00000080


	//----- nvinfo : EIATTR_SW2861232_WAR
	.align		4
.L_7:
        /*0008*/ 	.byte	0x01, 0x35
	.zero		2


	//----- nvinfo : EIATTR_PARAM_CBANK
	.align		4
        /*000c*/ 	.byte	0x04, 0x0a
        /*000e*/ 	.short	(.L_9 - .L_8)
	.align		4
.L_8:
        /*0010*/ 	.word	index@(.nv.constant0.matmul_kernel)
        /*0014*/ 	.short	0x0160
        /*0016*/ 	.short	0x0038


	//----- nvinfo : EIATTR_CBANK_PARAM_SIZE
	.align		4
.L_9:
        /*0018*/ 	.byte	0x03, 0x19
        /*001a*/ 	.short	0x0038


	//----- nvinfo : EIATTR_KPARAM_INFO
	.align		4
        /*001c*/ 	.byte	0x04, 0x17
        /*001e*/ 	.short	(.L_11 - .L_10)
.L_10:
        /*0020*/ 	.word	0x00000000
        /*0024*/ 	.short	0x0008
        /*0026*/ 	.short	0x0030
        /*0028*/ 	.byte	0x00, 0xf4, 0x21, 0x00


	//----- nvinfo : EIATTR_KPARAM_INFO
	.align		4
.L_11:
        /*002c*/ 	.byte	0x04, 0x17
        /*002e*/ 	.short	(.L_13 - .L_12)
.L_12:
        /*0030*/ 	.word	0x00000000
        /*0034*/ 	.short	0x0007
        /*0036*/ 	.short	0x0028
        /*0038*/ 	.byte	0x00, 0xf0, 0x11, 0x00


	//----- nvinfo : EIATTR_KPARAM_INFO
	.align		4
.L_13:
        /*003c*/ 	.byte	0x04, 0x17
        /*003e*/ 	.short	(.L_15 - .L_14)
.L_14:
        /*0040*/ 	.word	0x00000000
        /*0044*/ 	.short	0x0006
        /*0046*/ 	.short	0x0024
        /*0048*/ 	.byte	0x00, 0xf0, 0x11, 0x00


	//----- nvinfo : EIATTR_KPARAM_INFO
	.align		4
.L_15:
        /*004c*/ 	.byte	0x04, 0x17
        /*004e*/ 	.short	(.L_17 - .L_16)
.L_16:
        /*0050*/ 	.word	0x00000000
        /*0054*/ 	.short	0x0005
        /*0056*/ 	.short	0x0020
        /*0058*/ 	.byte	0x00, 0xf0, 0x11, 0x00


	//----- nvinfo : EIATTR_KPARAM_INFO
	.align		4
.L_17:
        /*005c*/ 	.byte	0x04, 0x17
        /*005e*/ 	.short	(.L_19 - .L_18)
.L_18:
        /*0060*/ 	.word	0x00000000
        /*0064*/ 	.short	0x0004
        /*0066*/ 	.short	0x001c
        /*0068*/ 	.byte	0x00, 0xf0, 0x11, 0x00


	//----- nvinfo : EIATTR_KPARAM_INFO
	.align		4
.L_19:
        /*006c*/ 	.byte	0x04, 0x17
        /*006e*/ 	.short	(.L_21 - .L_20)
.L_20:
        /*0070*/ 	.word	0x00000000
        /*0074*/ 	.short	0x0003
        /*0076*/ 	.short	0x0018
        /*0078*/ 	.byte	0x00, 0xf0, 0x11, 0x00


	//----- nvinfo : EIATTR_KPARAM_INFO
	.align		4
.L_21:
        /*007c*/ 	.byte	0x04, 0x17
        /*007e*/ 	.short	(.L_23 - .L_22)
.L_22:
        /*0080*/ 	.word	0x00000000
        /*0084*/ 	.short	0x0002
        /*0086*/ 	.short	0x0010
        /*0088*/ 	.byte	0x00, 0xf4, 0x21, 0x00


	//----- nvinfo : EIATTR_KPARAM_INFO
	.align		4
.L_23:
        /*008c*/ 	.byte	0x04, 0x17
        /*008e*/ 	.short	(.L_25 - .L_24)
.L_24:
        /*0090*/ 	.word	0x00000000
        /*0094*/ 	.short	0x0001
        /*0096*/ 	.short	0x0008
        /*0098*/ 	.byte	0x00, 0xf4, 0x21, 0x00


	//----- nvinfo : EIATTR_KPARAM_INFO
	.align		4
.L_25:
        /*009c*/ 	.byte	0x04, 0x17
        /*009e*/ 	.short	(.L_27 - .L_26)
.L_26:
        /*00a0*/ 	.word	0x00000000
        /*00a4*/ 	.short	0x0000
        /*00a6*/ 	.short	0x0000
        /*00a8*/ 	.byte	0x00, 0xf4, 0x21, 0x00


	//----- nvinfo : EIATTR_MAXREG_COUNT
	.align		4
.L_27:
        /*00ac*/ 	.byte	0x03, 0x1b
        /*00ae*/ 	.short	0x00ff


	//----- nvinfo : EIATTR_ANNOTATIONS
	.align		4
        /*00b0*/ 	.byte	0x04, 0x55
        /*00b2*/ 	.short	(.L_29 - .L_28)


	//   ....[0]....
.L_28:
        /*00b4*/ 	.word	0x00000001
        /*00b8*/ 	.byte	0x00, 0x07, 0x00, 0x00, 0x01, 0x00, 0x00, 0x00, 0x00, 0x39, 0x00, 0x00, 0x01, 0x00, 0x00, 0x00
        /*00c8*/ 	.byte	0xb0, 0x5f, 0x00, 0x00, 0x01, 0x00, 0x00, 0x00, 0x10, 0x76, 0x00, 0x00


	//----- nvinfo : EIATTR_EXIT_INSTR_OFFSETS
	.align		4
.L_29:
        /*00d4*/ 	.byte	0x04, 0x1c
        /*00d6*/ 	.short	(.L_31 - .L_30)


	//   ....[0]....
.L_30:
        /*00d8*/ 	.word	0x00008440


	//   ....[1]....
        /*00dc*/ 	.word	0x000084a0


	//----- nvinfo : EIATTR_REQNTID
	.align		4
.L_31:
        /*00e0*/ 	.byte	0x04, 0x10
        /*00e2*/ 	.short	(.L_33 - .L_32)
.L_32:
        /*00e4*/ 	.word	0x00000080
        /*00e8*/ 	.word	0x00000001
        /*00ec*/ 	.word	0x00000001
.L_33:


//--------------------- .nv.callgraph             --------------------------
	.section	.nv.callgraph,"",@"SHT_CUDA_CALLGRAPH"
	.align	4
	.sectionentsize	8
	.align		4
        /*0000*/ 	.word	0x00000000
	.align		4
        /*0004*/ 	.word	0xffffffff
	.align		4
        /*0008*/ 	.word	0x00000000
	.align		4
        /*000c*/ 	.word	0xfffffffe
	.align		4
        /*0010*/ 	.word	0x00000000
	.align		4
        /*0014*/ 	.word	0xfffffffd
	.align		4
        /*0018*/ 	.word	0x00000000
	.align		4
        /*001c*/ 	.word	0xfffffffc


//--------------------- .nv.rel.action            --------------------------
	.section	.nv.rel.action,"",@"SHT_CUDA_RELOCINFO"
	.align	8
	.sectionentsize	8
        /*0000*/ 	.byte	0x73, 0x00, 0x00, 0x00, 0x00, 0x00, 0x00, 0x00, 0x00, 0x00, 0x00, 0x11, 0x25, 0x00, 0x05, 0x36


//--------------------- .nv.constant0.matmul_kernel --------------------------
	.section	.nv.constant0.matmul_kernel,"a",@progbits
	.sectionflags	@""
	.align	4
.nv.constant0.matmul_kernel:
	.zero		408


//--------------------- .text.matmul_kernel       --------------------------
	.section	.text.matmul_kernel,"ax",@progbits
	.sectionflags	@"SHF_BARRIERS=1"
	.sectioninfo	@"SHI_REGISTERS=255"
	.align	128
        .global         matmul_kernel
        .type           matmul_kernel,@function
        .size           matmul_kernel,(.L_x_4 - matmul_kernel)
        .other          matmul_kernel,@"STO_CUDA_ENTRY STV_DEFAULT"
matmul_kernel:
.text.matmul_kernel:
[----:B------:R-:W-:Y:S02]  /*0000*/  IMAD.MOV.U32 R1, RZ, RZ, c[0x0][0x28] ;  /* 0x00000a00ff017624 */ /* 0x000fe400078e00ff */
[----:B------:R-:W-:Y:S01]  /*0010*/  ULDC.64 UR6, c[0x0][0x178] ;  /* 0x00005e0000067ab9 */ /* 0x000fe20000000a00 */
[----:B------:R-:W1:Y:S01]  /*0020*/  S2R R4, SR_CTAID.X ;  /* 0x0000000000047919 */ /* 0x000e620000002500 */
[----:B------:R-:W-:Y:S01]  /*0030*/  UIADD3 UR6, UR6, 0xff, URZ ;  /* 0x000000ff06067890 */ /* 0x000fe2000fffe03f */
[----:B------:R-:W-:Y:S01]  /*0040*/  IMAD.MOV.U32 R53, RZ, RZ, 0x7f ;  /* 0x0000007fff357424 */ /* 0x000fe200078e00ff */
[----:B------:R-:W-:Y:S01]  /*0050*/  IADD3 R1, R1, -0x8, RZ ;  /* 0xfffffff801017810 */ /* 0x000fe20007ffe0ff */
[----:B------:R-:W2:Y:S01]  /*0060*/  S2R R119, SR_TID.X ;  /* 0x0000000000777919 */ /* 0x000ea20000002100 */
[----:B------:R-:W-:Y:S01]  /*0070*/  USHF.R.S32.HI UR4, URZ, 0x1f, UR6 ;  /* 0x0000001f3f047899 */ /* 0x000fe20008011406 */
[----:B------:R-:W-:Y:S01]  /*0080*/  IMAD.MOV.U32 R121, RZ, RZ, 0x2 ;  /* 0x00000002ff797424 */ /* 0x000fe200078e00ff */
[----:B------:R-:W-:Y:S01]  /*0090*/  IADD3 R53, R53, c[0x0][0x17c], RZ ;  /* 0x00005f0035357a10 */ /* 0x000fe20007ffe0ff */
[----:B------:R-:W-:Y:S01]  /*00a0*/  ULDC.64 UR14, c[0x0][0x118] ;  /* 0x00004600000e7ab9 */ /* 0x000fe20000000a00 */
[----:B------:R-:W-:Y:S01]  /*00b0*/  IMAD.MOV.U32 R77, RZ, RZ, c[0x0][0x184] ;  /* 0x00006100ff4d7624 */ /* 0x000fe200078e00ff */
[----:B------:R-:W-:Y:S01]  /*00c0*/  ULEA.HI UR4, UR4, UR6, URZ, 0x8 ;  /* 0x0000000604047291 */ /* 0x000fe2000f8f403f */
[----:B------:R-:W-:Y:S01]  /*00d0*/  ISETP.GT.AND P0, PT, R53, 0x7f, PT ;  /* 0x0000007f3500780c */ /* 0x000fe20003f04270 */
[----:B------:R-:W-:Y:S01]  /*00e0*/  IMAD.MOV.U32 R128, RZ, RZ, RZ ;  /* 0x000000ffff807224 */ /* 0x000fe200078e00ff */
[----:B------:R-:W-:Y:S01]  /*00f0*/  CS2R R134, SRZ ;  /* 0x0000000000867805 */ /* 0x000fe2000001ff00 */
[----:B------:R-:W-:Y:S01]  /*0100*/  USHF.R.S32.HI UR4, URZ, 0x8, UR4 ;  /* 0x000000083f047899 */ /* 0x000fe20008011404 */
[----:B------:R-:W-:Y:S01]  /*0110*/  SEL R11, RZ, 0x10, !P0 ;  /* 0x00000010ff0b7807 */ /* 0x000fe20004000000 */
[C---:B------:R-:W-:Y:S01]  /*0120*/  IMAD.SHL.U32 R8, R77.reuse, 0x4, RZ ;  /* 0x000000044d087824 */ /* 0x040fe200078e00ff */
[----:B------:R-:W-:Y:S01]  /*0130*/  CS2R R132, SRZ ;  /* 0x0000000000847805 */ /* 0x000fe2000001ff00 */
[----:B------:R-:W-:Y:S01]  /*0140*/  USHF.L.U32 UR6, UR4, 0x3, URZ ;  /* 0x0000000304067899 */ /* 0x000fe2000800063f */
[----:B------:R-:W-:-:S02]  /*0150*/  IMAD.SHL.U32 R165, R77, 0x80, RZ ;  /* 0x000000804da57824 */ /* 0x000fc400078e00ff */
[----:B------:R-:W-:Y:S01]  /*0160*/  UMOV UR4, URZ ;  /* 0x0000003f00047c82 */ /* 0x000fe20008000000 */
[----:B------:R-:W-:Y:S02]  /*0170*/  IMAD.MOV.U32 R130, RZ, RZ, RZ ;  /* 0x000000ffff827224 */ /* 0x000fe400078e00ff */
[----:B------:R-:W-:Y:S01]  /*0180*/  IMAD.U32 R3, RZ, RZ, UR6 ;  /* 0x00000006ff037e24 */ /* 0x000fe2000f8e00ff */
[----:B-1----:R-:W-:Y:S01]  /*0190*/  IABS R4, R4 ;  /* 0x0000000400047213 */ /* 0x002fe20000000000 */
[----:B------:R-:W-:Y:S01]  /*01a0*/  IMAD.MOV.U32 R124, RZ, RZ, RZ ;  /* 0x000000ffff7c7224 */ /* 0x000fe200078e00ff */
[C---:B--2---:R-:W-:Y:S01]  /*01b0*/  LOP3.LUT R50, R119.reuse, 0x4, RZ, 0xc0, !PT ;  /* 0x0000000477327812 */ /* 0x044fe200078ec0ff */
[C---:B------:R-:W-:Y:S01]  /*01c0*/  IMAD.SHL.U32 R9, R119.reuse, 0x8, RZ ;  /* 0x0000000877097824 */ /* 0x040fe200078e00ff */
[-C--:B------:R-:W-:Y:S01]  /*01d0*/  IABS R5, R3.reuse ;  /* 0x0000000300057213 */ /* 0x080fe20000000000 */
[----:B------:R-:W-:Y:S01]  /*01e0*/  IMAD.MOV.U32 R126, RZ, RZ, RZ ;  /* 0x000000ffff7e7224 */ /* 0x000fe200078e00ff */
[----:B------:R-:W-:Y:S01]  /*01f0*/  IABS R6, R3 ;  /* 0x0000000300067213 */ /* 0x000fe20000000000 */
[----:B------:R-:W-:Y:S01]  /*0200*/  IMAD.MOV.U32 R3, RZ, RZ, R4 ;  /* 0x000000ffff037224 */ /* 0x000fe200078e0004 */
[----:B------:R-:W1:Y:S01]  /*0210*/  R2UR UR11, R5 ;  /* 0x00000000050b73c2 */ /* 0x000e6200000e0000 */
[C---:B------:R-:W-:Y:S01]  /*0220*/  LOP3.LUT R16, R119.reuse, 0x8, RZ, 0xc0, !PT ;  /* 0x0000000877107812 */ /* 0x040fe200078ec0ff */
[----:B------:R-:W-:Y:S01]  /*0230*/  IMAD.SHL.U32 R51, R50, 0x8, RZ ;  /* 0x0000000832337824 */ /* 0x000fe200078e00ff */
[----:B------:R-:W-:Y:S01]  /*0240*/  LOP3.LUT R117, R119, 0x10, RZ, 0xc0, !PT ;  /* 0x0000001077757812 */ /* 0x000fe200078ec0ff */
[----:B------:R-:W-:Y:S01]  /*0250*/  IMAD.MOV R4, RZ, RZ, -R6 ;  /* 0x000000ffff047224 */ /* 0x000fe200078e0a06 */
[----:B------:R-:W-:Y:S01]  /*0260*/  IABS R6, c[0x0][0x178] ;  /* 0x00005e0000067a13 */ /* 0x000fe20000000000 */
[----:B------:R-:W-:Y:S01]  /*0270*/  IMAD.SHL.U32 R52, R16, 0x8, RZ ;  /* 0x0000000810347824 */ /* 0x000fe200078e00ff */
[----:B------:R-:W-:Y:S01]  /*0280*/  LOP3.LUT R205, R51, 0x18, R9, 0xf8, !PT ;  /* 0x0000001833cd7812 */ /* 0x000fe200078ef809 */
[----:B------:R-:W2:Y:S01]  /*0290*/  R2UR UR9, R3 ;  /* 0x00000000030973c2 */ /* 0x000ea200000e0000 */
[----:B------:R-:W-:Y:S01]  /*02a0*/  LEA.HI R106, R119, 0x1c, RZ, 0x1b ;  /* 0x0000001c776a7811 */ /* 0x000fe200078fd8ff */
[----:B------:R-:W-:Y:S01]  /*02b0*/  IMAD.MOV.U32 R120, RZ, RZ, RZ ;  /* 0x000000ffff787224 */ /* 0x000fe200078e00ff */
[----:B------:R-:W-:Y:S01]  /*02c0*/  LOP3.LUT R205, R205, R52, RZ, 0xfc, !PT ;  /* 0x00000034cdcd7212 */ /* 0x000fe200078efcff */
[----:B------:R-:W-:Y:S01]  /*02d0*/  IMAD.MOV.U32 R122, RZ, RZ, RZ ;  /* 0x000000ffff7a7224 */ /* 0x000fe200078e00ff */
[----:B------:R-:W-:Y:S01]  /*02e0*/  ISETP.GE.AND P0, PT, R106, c[0x0][0x17c], PT ;  /* 0x00005f006a007a0c */ /* 0x000fe20003f06270 */
[----:B------:R-:W-:Y:S01]  /*02f0*/  IMAD.MOV.U32 R116, RZ, RZ, RZ ;  /* 0x000000ffff747224 */ /* 0x000fe200078e00ff */
[----:B------:R-:W-:Y:S01]  /*0300*/  LEA.HI R94, R119, 0x3c, RZ, 0x1b ;  /* 0x0000003c775e7811 */ /* 0x000fe200078fd8ff */
[----:B------:R-:W3:Y:S01]  /*0310*/  R2UR UR10, R4 ;  /* 0x00000000040a73c2 */ /* 0x000ee200000e0000 */
[----:B------:R-:W-:Y:S01]  /*0320*/  LOP3.LUT R54, R9, 0x18, RZ, 0xc0, !PT ;  /* 0x0000001809367812 */ /* 0x000fe200078ec0ff */
[----:B------:R-:W-:Y:S01]  /*0330*/  IMAD.MOV.U32 R118, RZ, RZ, RZ ;  /* 0x000000ffff767224 */ /* 0x000fe200078e00ff */
[----:B------:R-:W-:Y:S01]  /*0340*/  ISETP.GE.AND P3, PT, R94, c[0x0][0x17c], PT ;  /* 0x00005f005e007a0c */ /* 0x000fe20003f66270 */
[----:B------:R-:W-:Y:S01]  /*0350*/  IMAD.MOV.U32 R112, RZ, RZ, RZ ;  /* 0x000000ffff707224 */ /* 0x000fe200078e00ff */
[C---:B------:R-:W-:Y:S01]  /*0360*/  LEA.HI R84, R119.reuse, 0x5c, RZ, 0x1b ;  /* 0x0000005c77547811 */ /* 0x040fe200078fd8ff */
[----:B------:R-:W-:Y:S01]  /*0370*/  IMAD.MOV.U32 R114, RZ, RZ, RZ ;  /* 0x000000ffff727224 */ /* 0x000fe200078e00ff */
[----:B------:R-:W-:Y:S01]  /*0380*/  LEA.HI R82, R119, 0x7c, RZ, 0x1b ;  /* 0x0000007c77527811 */ /* 0x000fe200078fd8ff */
[----:B-1----:R-:W1:Y:S01]  /*0390*/  I2F.RP R0, UR11 ;  /* 0x0000000b00007d06 */ /* 0x002e620008209400 */
[----:B------:R-:W-:-:S02]  /*03a0*/  IMAD.MOV.U32 R108, RZ, RZ, RZ ;  /* 0x000000ffff6c7224 */ /* 0x000fc400078e00ff */
[----:B------:R-:W-:Y:S02]  /*03b0*/  IMAD.MOV.U32 R110, RZ, RZ, RZ ;  /* 0x000000ffff6e7224 */ /* 0x000fe400078e00ff */
[----:B------:R-:W-:Y:S02]  /*03c0*/  IMAD.MOV.U32 R152, RZ, RZ, RZ ;  /* 0x000000ffff987224 */ /* 0x000fe400078e00ff */
[----:B------:R-:W-:Y:S02]  /*03d0*/  IMAD.MOV.U32 R154, RZ, RZ, RZ ;  /* 0x000000ffff9a7224 */ /* 0x000fe400078e00ff */
[----:B------:R-:W-:Y:S02]  /*03e0*/  IMAD.MOV.U32 R136, RZ, RZ, RZ ;  /* 0x000000ffff887224 */ /* 0x000fe400078e00ff */
[----:B------:R-:W-:Y:S02]  /*03f0*/  IMAD.MOV.U32 R138, RZ, RZ, RZ ;  /* 0x000000ffff8a7224 */ /* 0x000fe400078e00ff */
[----:B------:R-:W-:-:S02]  /*0400*/  IMAD.MOV.U32 R160, RZ, RZ, RZ ;  /* 0x000000ffffa07224 */ /* 0x000fc400078e00ff */
[----:B------:R-:W-:Y:S01]  /*0410*/  IMAD.MOV.U32 R162, RZ, RZ, RZ ;  /* 0x000000ffffa27224 */ /* 0x000fe200078e00ff */
[----:B-1----:R-:W1:Y:S01]  /*0420*/  MUFU.RCP R0, R0 ;  /* 0x0000000000007308 */ /* 0x002e620000001000 */
[----:B------:R-:W-:Y:S02]  /*0430*/  IMAD.MOV.U32 R156, RZ, RZ, RZ ;  /* 0x000000ffff9c7224 */ /* 0x000fe400078e00ff */
[----:B------:R-:W-:Y:S02]  /*0440*/  IMAD.MOV.U32 R158, RZ, RZ, RZ ;  /* 0x000000ffff9e7224 */ /* 0x000fe400078e00ff */
[----:B------:R-:W-:Y:S02]  /*0450*/  IMAD.MOV.U32 R140, RZ, RZ, RZ ;  /* 0x000000ffff8c7224 */ /* 0x000fe400078e00ff */
[----:B------:R-:W-:Y:S02]  /*0460*/  IMAD.MOV.U32 R142, RZ, RZ, RZ ;  /* 0x000000ffff8e7224 */ /* 0x000fe400078e00ff */
[----:B------:R-:W-:-:S02]  /*0470*/  IMAD.MOV.U32 R144, RZ, RZ, RZ ;  /* 0x000000ffff907224 */ /* 0x000fc400078e00ff */
[----:B------:R-:W-:Y:S02]  /*0480*/  IMAD.MOV.U32 R146, RZ, RZ, RZ ;  /* 0x000000ffff927224 */ /* 0x000fe400078e00ff */
[----:B------:R-:W-:Y:S02]  /*0490*/  IMAD.MOV.U32 R148, RZ, RZ, RZ ;  /* 0x000000ffff947224 */ /* 0x000fe400078e00ff */
[----:B------:R-:W-:Y:S01]  /*04a0*/  IMAD.MOV.U32 R150, RZ, RZ, RZ ;  /* 0x000000ffff967224 */ /* 0x000fe200078e00ff */
[----:B-1----:R-:W-:-:S06]  /*04b0*/  IADD3 R2, R0, 0xffffffe, RZ ;  /* 0x0ffffffe00027810 */ /* 0x002fcc0007ffe0ff */
[----:B------:R-:W1:Y:S02]  /*04c0*/  F2I.FTZ.U32.TRUNC.NTZ R2, R2 ;  /* 0x0000000200027305 */ /* 0x000e64000021f000 */
[----:B-1----:R-:W1:Y:S02]  /*04d0*/  R2UR UR5, R2 ;  /* 0x00000000020573c2 */ /* 0x002e6400000e0000 */
[----:B-1----:R-:W-:-:S04]  /*04e0*/  UIADD3 UR8, URZ, -UR5, URZ ;  /* 0x800000053f087290 */ /* 0x002fc8000fffe03f */
[----:B------:R-:W-:-:S04]  /*04f0*/  UIMAD UR8, UR8, UR11, URZ ;  /* 0x0000000b080872a4 */ /* 0x000fc8000f8e023f */
[----:B------:R-:W-:-:S04]  /*0500*/  UIMAD.WIDE.U32 UR4, UR5, UR8, UR4 ;  /* 0x00000008050472a5 */ /* 0x000fc8000f8e0004 */
[----:B--2---:R-:W-:-:S03]  /*0510*/  UIMAD.WIDE.U32 UR4, UR5, UR9, URZ ;  /* 0x00000009050472a5 */ /* 0x004fc6000f8e003f */
[----:B------:R-:W1:Y:S01]  /*0520*/  S2UR UR8, SR_CTAID.X ;  /* 0x00000000000879c3 */ /* 0x000e620000002500 */
[----:B---3--:R-:W-:-:S04]  /*0530*/  UIMAD UR4, UR5, UR10, UR9 ;  /* 0x0000000a050472a4 */ /* 0x008fc8000f8e0209 */
[----:B------:R-:W-:-:S11]  /*0540*/  UISETP.GT.U32.AND UP0, UPT, UR11, UR4, UPT ;  /* 0x000000040b00728c */ /* 0x000fd6000bf04070 */
[----:B------:R-:W-:Y:S02]  /*0550*/  @!UP0 UIADD3 UR4, UR4, -UR11, URZ ;  /* 0x8000000b04048290 */ /* 0x000fe4000fffe03f */
[----:B------:R-:W-:Y:S02]  /*0560*/  @!UP0 UIADD3 UR5, UR5, 0x1, URZ ;  /* 0x0000000105058890 */ /* 0x000fe4000fffe03f */
[----:B------:R-:W-:Y:S02]  /*0570*/  UISETP.GE.U32.AND UP1, UPT, UR4, UR11, UPT ;  /* 0x0000000b0400728c */ /* 0x000fe4000bf26070 */
[----:B-1----:R-:W-:-:S04]  /*0580*/  ULOP3.LUT UR4, UR8, UR6, URZ, 0x3c, !UPT ;  /* 0x0000000608047292 */ /* 0x002fc8000f8e3c3f */
[----:B------:R-:W-:-:S05]  /*0590*/  UISETP.GE.AND UP0, UPT, UR4, URZ, UPT ;  /* 0x0000003f0400728c */ /* 0x000fca000bf06270 */
[----:B------:R-:W-:Y:S02]  /*05a0*/  @UP1 UIADD3 UR5, UR5, 0x1, URZ ;  /* 0x0000000105051890 */ /* 0x000fe4000fffe03f */
[----:B------:R-:W-:Y:S02]  /*05b0*/  UISETP.NE.AND UP1, UPT, UR6, URZ, UPT ;  /* 0x0000003f0600728c */ /* 0x000fe4000bf25270 */
[----:B------:R-:W-:-:S03]  /*05c0*/  UMOV UR4, 0xfffffff8 ;  /* 0xfffffff800047882 */ /* 0x000fc60000000000 */
[----:B------:R-:W-:Y:S02]  /*05d0*/  UMOV UR10, UR5 ;  /* 0x00000005000a7c82 */ /* 0x000fe40008000000 */
[----:B------:R-:W-:-:S04]  /*05e0*/  @!UP0 UIADD3 UR10, -UR10, URZ, URZ ;  /* 0x0000003f0a0a8290 */ /* 0x000fc8000fffe13f */
[----:B------:R-:W-:-:S04]  /*05f0*/  @!UP1 ULOP3.LUT UR10, URZ, UR6, URZ, 0x33, !UPT ;  /* 0x000000063f0a9292 */ /* 0x000fc8000f8e333f */
[----:B------:R-:W-:-:S04]  /*0600*/  UIMAD UR4, UR10, UR4, 0x1 ;  /* 0x000000010a0474a4 */ /* 0x000fc8000f8e0204 */
[----:B------:R-:W-:-:S04]  /*0610*/  UISETP.LT.AND UP0, UPT, UR4, 0x8, UPT ;  /* 0x000000080400788c */ /* 0x000fc8000bf01270 */
[----:B------:R-:W-:Y:S02]  /*0620*/  USEL UR11, UR4, 0x8, UP0 ;  /* 0x00000008040b7887 */ /* 0x000fe40008000000 */
[----:B------:R-:W-:-:S04]  /*0630*/  UIADD3 UR4, -UR10, URZ, URZ ;  /* 0x0000003f0a047290 */ /* 0x000fc8000fffe13f */
[----:B------:R-:W-:Y:S01]  /*0640*/  IABS R3, UR11 ;  /* 0x0000000b00037c13 */ /* 0x000fe20008000000 */
[----:B------:R-:W-:Y:S01]  /*0650*/  UIMAD UR12, UR6, UR4, UR8 ;  /* 0x00000004060c72a4 */ /* 0x000fe2000f8e0208 */
[----:B------:R-:W-:Y:S02]  /*0660*/  IABS R5, UR11 ;  /* 0x0000000b00057c13 */ /* 0x000fe40008000000 */
[----:B------:R1:W2:Y:S01]  /*0670*/  R2UR UR13, R3 ;  /* 0x00000000030d73c2 */ /* 0x0002a200000e0000 */
[----:B------:R-:W-:Y:S02]  /*0680*/  UMOV UR4, URZ ;  /* 0x0000003f00047c82 */ /* 0x000fe40008000000 */
[----:B------:R-:W-:Y:S01]  /*0690*/  IABS R4, UR12 ;  /* 0x0000000c00047c13 */ /* 0x000fe20008000000 */
[----:B-1----:R-:W-:-:S04]  /*06a0*/  IMAD.MOV R3, RZ, RZ, -R5 ;  /* 0x000000ffff037224 */ /* 0x002fc800078e0a05 */
[----:B------:R1:W3:Y:S08]  /*06b0*/  R2UR UR8, R4 ;  /* 0x00000000040873c2 */ /* 0x0002f000000e0000 */
[----:B------:R4:W5:Y:S01]  /*06c0*/  R2UR UR9, R3 ;  /* 0x00000000030973c2 */ /* 0x00096200000e0000 */
[----:B-1----:R-:W-:-:S05]  /*06d0*/  IMAD.SHL.U32 R4, R117, 0x8, RZ ;  /* 0x0000000875047824 */ /* 0x002fca00078e00ff */
[----:B------:R-:W-:Y:S01]  /*06e0*/  LOP3.LUT R7, R205, R4, RZ, 0xfc, !PT ;  /* 0x00000004cd077212 */ /* 0x000fe200078efcff */
[----:B--2---:R-:W1:Y:S04]  /*06f0*/  I2F.RP R0, UR13 ;  /* 0x0000000d00007d06 */ /* 0x004e680008209400 */
[----:B------:R2:W-:Y:S04]  /*0700*/  STL [R1+0x4], R7 ;  /* 0x0000040701007387 */ /* 0x0005e80000100800 */
[----:B-1----:R-:W1:Y:S02]  /*0710*/  MUFU.RCP R0, R0 ;  /* 0x0000000000007308 */ /* 0x002e640000001000 */
[----:B-1----:R-:W-:-:S06]  /*0720*/  IADD3 R2, R0, 0xffffffe, RZ ;  /* 0x0ffffffe00027810 */ /* 0x002fcc0007ffe0ff */
[----:B------:R-:W1:Y:S08]  /*0730*/  I2F.RP R0, R6 ;  /* 0x0000000600007306 */ /* 0x000e700000209400 */
[----:B------:R-:W2:Y:S08]  /*0740*/  F2I.FTZ.U32.TRUNC.NTZ R2, R2 ;  /* 0x0000000200027305 */ /* 0x000eb0000021f000 */
[----:B-1----:R-:W1:Y:S01]  /*0750*/  MUFU.RCP R0, R0 ;  /* 0x0000000000007308 */ /* 0x002e620000001000 */
[----:B--2---:R1:W2:Y:S02]  /*0760*/  R2UR UR5, R2 ;  /* 0x00000000020573c2 */ /* 0x0042a400000e0000 */
[----:B-1----:R-:W-:-:S02]  /*0770*/  IADD3 R2, R0, 0xffffffe, RZ ;  /* 0x0ffffffe00027810 */ /* 0x002fc40007ffe0ff */
[----:B------:R-:W-:-:S03]  /*0780*/  SHF.R.U32.HI R0, RZ, 0x5, R119 ;  /* 0x00000005ff007819 */ /* 0x000fc60000011677 */
[----:B----4-:R1:W4:Y:S01]  /*0790*/  F2I.FTZ.U32.TRUNC.NTZ R3, R2 ;  /* 0x0000000200037305 */ /* 0x010322000021f000 */
[----:B------:R-:W-:-:S04]  /*07a0*/  SGXT.U32 R0, R0, 0x2 ;  /* 0x000000020000781a */ /* 0x000fc80000000000 */
[C---:B------:R-:W-:Y:S01]  /*07b0*/  ISETP.GE.AND P1, PT, R0.reuse, c[0x0][0x17c], PT ;  /* 0x00005f0000007a0c */ /* 0x040fe20003f26270 */
[C---:B------:R-:W-:Y:S01]  /*07c0*/  IMAD R210, R0.reuse, c[0x0][0x184], R8 ;  /* 0x0000610000d27a24 */ /* 0x040fe200078e0208 */
[C---:B------:R-:W-:Y:S01]  /*07d0*/  LOP3.LUT R104, R0.reuse, 0x4, RZ, 0xfc, !PT ;  /* 0x0000000400687812 */ /* 0x040fe200078efcff */
[----:B-1----:R-:W-:Y:S01]  /*07e0*/  IMAD.MOV.U32 R2, RZ, RZ, RZ ;  /* 0x000000ffff027224 */ /* 0x002fe200078e00ff */
[----:B------:R-:W-:Y:S01]  /*07f0*/  LOP3.LUT R102, R0, 0x8, RZ, 0xfc, !PT ;  /* 0x0000000800667812 */ /* 0x000fe200078efcff */
[----:B--2---:R-:W-:Y:S01]  /*0800*/  UIADD3 UR6, URZ, -UR5, URZ ;  /* 0x800000053f067290 */ /* 0x004fe2000fffe03f */
[----:B------:R-:W-:Y:S02]  /*0810*/  ISETP.GE.AND P6, PT, R104, c[0x0][0x17c], PT ;  /* 0x00005f0068007a0c */ /* 0x000fe40003fc6270 */
[C---:B------:R-:W-:Y:S01]  /*0820*/  LOP3.LUT R100, R0.reuse, 0xc, RZ, 0xfc, !PT ;  /* 0x0000000c00647812 */ /* 0x040fe200078efcff */
[----:B------:R-:W-:Y:S01]  /*0830*/  UIMAD UR6, UR6, UR13, URZ ;  /* 0x0000000d060672a4 */ /* 0x000fe2000f8e023f */
[----:B----4-:R-:W-:Y:S01]  /*0840*/  IMAD.MOV R5, RZ, RZ, -R3 ;  /* 0x000000ffff057224 */ /* 0x010fe200078e0a03 */
[----:B------:R-:W-:-:S02]  /*0850*/  LOP3.LUT R98, R0, 0x10, RZ, 0xfc, !PT ;  /* 0x0000001000627812 */ /* 0x000fc400078efcff */
[----:B------:R-:W-:Y:S01]  /*0860*/  UIMAD.WIDE.U32 UR4, UR5, UR6, UR4 ;  /* 0x00000006050472a5 */ /* 0x000fe2000f8e0004 */
[----:B------:R-:W-:Y:S01]  /*0870*/  IMAD R5, R5, R6, RZ ;  /* 0x0000000605057224 */ /* 0x000fe200078e02ff */
[C---:B------:R-:W-:Y:S02]  /*0880*/  LOP3.LUT R96, R0.reuse, 0x14, RZ, 0xfc, !PT ;  /* 0x0000001400607812 */ /* 0x040fe400078efcff */
[----:B---3--:R-:W-:Y:S01]  /*0890*/  UIMAD.WIDE.U32 UR4, UR5, UR8, URZ ;  /* 0x00000008050472a5 */ /* 0x008fe2000f8e003f */
[----:B------:R-:W-:Y:S01]  /*08a0*/  IMAD.HI.U32 R2, R3, R5, R2 ;  /* 0x0000000503027227 */ /* 0x000fe200078e0002 */
[----:B------:R-:W-:Y:S02]  /*08b0*/  SEL R3, R11, RZ, !P0 ;  /* 0x000000ff0b037207 */ /* 0x000fe40004000000 */
[----:B-----5:R-:W-:Y:S01]  /*08c0*/  UIMAD UR4, UR5, UR9, UR8 ;  /* 0x00000009050472a4 */ /* 0x020fe2000f8e0208 */
[----:B------:R-:W-:Y:S02]  /*08d0*/  LOP3.LUT R5, R51, 0x20, R54, 0x1e, !PT ;  /* 0x0000002033057812 */ /* 0x000fe400078e1e36 */
[----:B------:R-:W-:Y:S01]  /*08e0*/  ISETP.NE.U32.AND P0, PT, R3, RZ, PT ;  /* 0x000000ff0300720c */ /* 0x000fe20003f05070 */
[----:B------:R-:W-:Y:S01]  /*08f0*/  UISETP.GT.U32.AND UP0, UPT, UR13, UR4, UPT ;  /* 0x000000040d00728c */ /* 0x000fe2000bf04070 */
[C---:B------:R-:W-:Y:S01]  /*0900*/  IMAD.SHL.U32 R3, R0.reuse, 0x100, RZ ;  /* 0x0000010000037824 */ /* 0x040fe200078e00ff */
[----:B------:R-:W-:-:S02]  /*0910*/  LOP3.LUT R92, R0, 0x18, RZ, 0xfc, !PT ;  /* 0x00000018005c7812 */ /* 0x000fc400078efcff */
[C---:B------:R-:W-:Y:S02]  /*0920*/  LOP3.LUT R90, R0.reuse, 0x20, RZ, 0xfc, !PT ;  /* 0x00000020005a7812 */ /* 0x040fe400078efcff */
[C---:B------:R-:W-:Y:S02]  /*0930*/  LOP3.LUT R88, R0.reuse, 0x24, RZ, 0xfc, !PT ;  /* 0x0000002400587812 */ /* 0x040fe400078efcff */
[C---:B------:R-:W-:Y:S02]  /*0940*/  LOP3.LUT R86, R0.reuse, 0x28, RZ, 0xfc, !PT ;  /* 0x0000002800567812 */ /* 0x040fe400078efcff */
[C---:B------:R-:W-:Y:S01]  /*0950*/  LOP3.LUT R81, R0.reuse, 0x2c, RZ, 0xfc, !PT ;  /* 0x0000002c00517812 */ /* 0x040fe200078efcff */
[----:B------:R-:W-:Y:S01]  /*0960*/  @!UP0 UIADD3 UR4, UR4, -UR13, URZ ;  /* 0x8000000d04048290 */ /* 0x000fe2000fffe03f */
[C---:B------:R-:W-:Y:S01]  /*0970*/  LOP3.LUT R83, R0.reuse, 0x30, RZ, 0xfc, !PT ;  /* 0x0000003000537812 */ /* 0x040fe200078efcff */
[----:B------:R-:W-:Y:S01]  /*0980*/  @!UP0 UIADD3 UR5, UR5, 0x1, URZ ;  /* 0x0000000105058890 */ /* 0x000fe2000fffe03f */
[C---:B------:R-:W-:Y:S01]  /*0990*/  LOP3.LUT R85, R0.reuse, 0x34, RZ, 0xfc, !PT ;  /* 0x0000003400557812 */ /* 0x040fe200078efcff */
[----:B------:R-:W-:Y:S01]  /*09a0*/  UISETP.GE.U32.AND UP1, UPT, UR4, UR13, UPT ;  /* 0x0000000d0400728c */ /* 0x000fe2000bf26070 */
[C---:B------:R-:W-:Y:S01]  /*09b0*/  LOP3.LUT R87, R0.reuse, 0x38, RZ, 0xfc, !PT ;  /* 0x0000003800577812 */ /* 0x040fe200078efcff */
[----:B------:R-:W-:Y:S01]  /*09c0*/  ULOP3.LUT UR4, UR12, UR11, URZ, 0x3c, !UPT ;  /* 0x0000000b0c047292 */ /* 0x000fe2000f8e3c3f */
[----:B------:R-:W-:-:S02]  /*09d0*/  LOP3.LUT R89, R0, 0x40, RZ, 0xfc, !PT ;  /* 0x0000004000597812 */ /* 0x000fc400078efcff */
[C---:B------:R-:W-:Y:S01]  /*09e0*/  LOP3.LUT R91, R0.reuse, 0x44, RZ, 0xfc, !PT ;  /* 0x00000044005b7812 */ /* 0x040fe200078efcff */
[----:B------:R-:W-:Y:S01]  /*09f0*/  UISETP.GE.AND UP0, UPT, UR4, URZ, UPT ;  /* 0x0000003f0400728c */ /* 0x000fe2000bf06270 */
[C---:B------:R-:W-:Y:S01]  /*0a00*/  LOP3.LUT R93, R0.reuse, 0x48, RZ, 0xfc, !PT ;  /* 0x00000048005d7812 */ /* 0x040fe200078efcff */
[----:B------:R-:W-:Y:S01]  /*0a10*/  UIADD3 UR4, UR7, -0x80, URZ ;  /* 0xffffff8007047890 */ /* 0x000fe2000fffe03f */
[C---:B------:R-:W-:Y:S02]  /*0a20*/  LOP3.LUT R95, R0.reuse, 0x4c, RZ, 0xfc, !PT ;  /* 0x0000004c005f7812 */ /* 0x040fe400078efcff */
[----:B------:R-:W-:Y:S01]  /*0a30*/  @UP1 UIADD3 UR5, UR5, 0x1, URZ ;  /* 0x0000000105051890 */ /* 0x000fe2000fffe03f */
[C---:B------:R-:W-:Y:S01]  /*0a40*/  LOP3.LUT R97, R0.reuse, 0x50, RZ, 0xfc, !PT ;  /* 0x0000005000617812 */ /* 0x040fe200078efcff */
[----:B------:R-:W-:Y:S01]  /*0a50*/  UISETP.NE.AND UP1, UPT, UR11, URZ, UPT ;  /* 0x0000003f0b00728c */ /* 0x000fe2000bf25270 */
[C---:B------:R-:W-:Y:S02]  /*0a60*/  LOP3.LUT R99, R0.reuse, 0x54, RZ, 0xfc, !PT ;  /* 0x0000005400637812 */ /* 0x040fe400078efcff */
[----:B------:R-:W-:-:S02]  /*0a70*/  LOP3.LUT R101, R0, 0x58, RZ, 0xfc, !PT ;  /* 0x0000005800657812 */ /* 0x000fc400078efcff */
[----:B------:R-:W-:Y:S01]  /*0a80*/  UMOV UR8, UR5 ;  /* 0x0000000500087c82 */ /* 0x000fe20008000000 */
[C---:B------:R-:W-:Y:S01]  /*0a90*/  LOP3.LUT R103, R0.reuse, 0x60, RZ, 0xfc, !PT ;  /* 0x0000006000677812 */ /* 0x040fe200078efcff */
[----:B------:R-:W-:Y:S01]  /*0aa0*/  @!UP0 UIADD3 UR8, -UR8, URZ, URZ ;  /* 0x0000003f08088290 */ /* 0x000fe2000fffe13f */
[C---:B------:R-:W-:Y:S01]  /*0ab0*/  LOP3.LUT R105, R0.reuse, 0x64, RZ, 0xfc, !PT ;  /* 0x0000006400697812 */ /* 0x040fe200078efcff */
[----:B------:R-:W-:Y:S01]  /*0ac0*/  UIADD3 UR5, UR7, -0x100, URZ ;  /* 0xffffff0007057890 */ /* 0x000fe2000fffe03f */
[C---:B------:R-:W-:Y:S01]  /*0ad0*/  LOP3.LUT R107, R0.reuse, 0x68, RZ, 0xfc, !PT ;  /* 0x00000068006b7812 */ /* 0x040fe200078efcff */
[----:B------:R-:W-:Y:S01]  /*0ae0*/  @!UP1 ULOP3.LUT UR8, URZ, UR11, URZ, 0x33, !UPT ;  /* 0x0000000b3f089292 */ /* 0x000fe2000f8e333f */
[C---:B------:R-:W-:Y:S02]  /*0af0*/  LOP3.LUT R109, R0.reuse, 0x6c, RZ, 0xfc, !PT ;  /* 0x0000006c006d7812 */ /* 0x040fe400078efcff */
[C---:B------:R-:W-:Y:S02]  /*0b00*/  LOP3.LUT R111, R0.reuse, 0x70, RZ, 0xfc, !PT ;  /* 0x00000070006f7812 */ /* 0x040fe400078efcff */
[C---:B------:R-:W-:Y:S01]  /*0b10*/  LOP3.LUT R113, R0.reuse, 0x74, RZ, 0xfc, !PT ;  /* 0x0000007400717812 */ /* 0x040fe200078efcff */
[----:B------:R-:W-:Y:S01]  /*0b20*/  IMAD.U32 R207, RZ, RZ, UR8 ;  /* 0x00000008ffcf7e24 */ /* 0x000fe2000f8e00ff */
[----:B------:R-:W-:-:S03]  /*0b30*/  LOP3.LUT R115, R0, 0x78, RZ, 0xfc, !PT ;  /* 0x0000007800737812 */ /* 0x000fc600078efcff */
[----:B------:R-:W-:Y:S01]  /*0b40*/  IMAD R207, R207, 0x100, R7 ;  /* 0x00000100cfcf7824 */ /* 0x000fe200078e0207 */
[----:B------:R-:W-:Y:S02]  /*0b50*/  SEL R7, R11, RZ, !P3 ;  /* 0x000000ff0b077207 */ /* 0x000fe40005800000 */
[----:B------:R-:W-:Y:S02]  /*0b60*/  ISETP.GE.AND P3, PT, R205, c[0x0][0x17c], PT ;  /* 0x00005f00cd007a0c */ /* 0x000fe40003f66270 */
[----:B------:R-:W-:Y:S02]  /*0b70*/  IABS R17, R207 ;  /* 0x000000cf00117213 */ /* 0x000fe40000000000 */
[----:B------:R-:W-:Y:S02]  /*0b80*/  ISETP.GE.AND P5, PT, R207, RZ, PT ;  /* 0x000000ffcf00720c */ /* 0x000fe40003fa6270 */
[----:B------:R-:W-:Y:S01]  /*0b90*/  ISETP.NE.U32.AND P4, PT, R7, RZ, PT ;  /* 0x000000ff0700720c */ /* 0x000fe20003f85070 */
[----:B------:R-:W-:-:S04]  /*0ba0*/  IMAD.HI.U32 R2, R2, R17, RZ ;  /* 0x0000001102027227 */ /* 0x000fc800078e00ff */
[----:B------:R-:W-:-:S04]  /*0bb0*/  IMAD.MOV R2, RZ, RZ, -R2 ;  /* 0x000000ffff027224 */ /* 0x000fc800078e0a02 */
[----:B------:R-:W-:Y:S01]  /*0bc0*/  IMAD R17, R6, R2, R17 ;  /* 0x0000000206117224 */ /* 0x000fe200078e0211 */
[----:B------:R-:W-:-:S04]  /*0bd0*/  SEL R2, R11, RZ, !P1 ;  /* 0x000000ff0b027207 */ /* 0x000fc80004800000 */
[----:B------:R-:W-:Y:S02]  /*0be0*/  ISETP.GT.U32.AND P2, PT, R6, R17, PT ;  /* 0x000000110600720c */ /* 0x000fe40003f44070 */
[----:B------:R-:W-:Y:S02]  /*0bf0*/  ISETP.NE.U32.AND P1, PT, R2, RZ, PT ;  /* 0x000000ff0200720c */ /* 0x000fe40003f25070 */
[----:B------:R-:W-:-:S04]  /*0c00*/  SHF.R.U32.HI R2, RZ, 0x2, R119 ;  /* 0x00000002ff027819 */ /* 0x000fc80000011677 */
[----:B------:R-:W-:Y:S02]  /*0c10*/  LOP3.LUT R164, R2, 0x18, RZ, 0xc0, !PT ;  /* 0x0000001802a47812 */ /* 0x000fe400078ec0ff */
[----:B------:R-:W-:Y:S02]  /*0c20*/  LOP3.LUT R2, R4, R52, R5, 0xfe, !PT ;  /* 0x0000003404027212 */ /* 0x000fe400078efe05 */
[----:B------:R-:W-:Y:S01]  /*0c30*/  LOP3.LUT R4, R164, R205, R4, 0x1e, !PT ;  /* 0x000000cda4047212 */ /* 0x000fe200078e1e04 */
[----:B------:R-:W-:Y:S01]  /*0c40*/  @!P2 IMAD.IADD R17, R17, 0x1, -R6 ;  /* 0x000000011111a824 */ /* 0x000fe200078e0a06 */
[----:B------:R-:W-:Y:S02]  /*0c50*/  LOP3.LUT R192, R3, R164, R2, 0xf6, !PT ;  /* 0x000000a403c07212 */ /* 0x000fe400078ef602 */
[----:B------:R-:W-:Y:S02]  /*0c60*/  SEL R2, R11, RZ, !P3 ;  /* 0x000000ff0b027207 */ /* 0x000fe40005800000 */
[----:B------:R-:W-:Y:S01]  /*0c70*/  ISETP.GT.U32.AND P2, PT, R6, R17, PT ;  /* 0x000000110600720c */ /* 0x000fe20003f44070 */
[----:B------:R-:W-:Y:S01]  /*0c80*/  IMAD.SHL.U32 R192, R192, 0x2, RZ ;  /* 0x00000002c0c07824 */ /* 0x000fe200078e00ff */
[----:B------:R-:W-:-:S02]  /*0c90*/  ISETP.NE.U32.AND P3, PT, R2, RZ, PT ;  /* 0x000000ff0200720c */ /* 0x000fc40003f65070 */
[----:B------:R-:W-:Y:S02]  /*0ca0*/  SHF.R.U32.HI R2, RZ, 0x1, R119 ;  /* 0x00000001ff027819 */ /* 0x000fe40000011677 */
[----:B------:R-:W-:Y:S02]  /*0cb0*/  LOP3.LUT R4, R4, R3, RZ, 0xfc, !PT ;  /* 0x0000000304047212 */ /* 0x000fe400078efcff */
[----:B------:R-:W-:Y:S02]  /*0cc0*/  SEL R3, R11, RZ, !P6 ;  /* 0x000000ff0b037207 */ /* 0x000fe40007000000 */
[----:B------:R-:W-:Y:S01]  /*0cd0*/  ISETP.GE.AND P6, PT, R102, c[0x0][0x17c], PT ;  /* 0x00005f0066007a0c */ /* 0x000fe20003fc6270 */
[----:B------:R-:W-:Y:S01]  /*0ce0*/  IMAD.SHL.U32 R193, R4, 0x2, RZ ;  /* 0x0000000204c17824 */ /* 0x000fe200078e00ff */
[----:B------:R-:W-:Y:S01]  /*0cf0*/  LOP3.LUT R2, R205, 0x38, R2, 0x78, !PT ;  /* 0x00000038cd027812 */ /* 0x000fe200078e7802 */
[----:B------:R-:W-:Y:S01]  /*0d00*/  @!P2 IMAD.IADD R17, R17, 0x1, -R6 ;  /* 0x000000011111a824 */ /* 0x000fe200078e0a06 */
[----:B------:R-:W-:-:S02]  /*0d10*/  ISETP.NE.U32.AND P2, PT, R3, RZ, PT ;  /* 0x000000ff0300720c */ /* 0x000fc40003f45070 */
[----:B------:R-:W-:Y:S01]  /*0d20*/  SEL R3, R11, RZ, !P6 ;  /* 0x000000ff0b037207 */ /* 0x000fe20007000000 */
[----:B------:R-:W-:Y:S01]  /*0d30*/  @!P5 IMAD.MOV R17, RZ, RZ, -R17 ;  /* 0x000000ffff11d224 */ /* 0x000fe200078e0a11 */
[----:B------:R-:W-:Y:S02]  /*0d40*/  ISETP.NE.AND P6, PT, RZ, c[0x0][0x178], PT ;  /* 0x00005e00ff007a0c */ /* 0x000fe40003fc5270 */
[----:B------:R-:W-:Y:S01]  /*0d50*/  LOP3.LUT R200, R2, 0x380, R9, 0xf8, !PT ;  /* 0x0000038002c87812 */ /* 0x000fe200078ef809 */
[----:B------:R-:W-:Y:S01]  /*0d60*/  IMAD.IADD R9, R8, 0x1, R210 ;  /* 0x0000000108097824 */ /* 0x000fe200078e02d2 */
[----:B------:R-:W-:Y:S01]  /*0d70*/  ISETP.NE.U32.AND P5, PT, R3, RZ, PT ;  /* 0x000000ff0300720c */ /* 0x000fe20003fa5070 */
[----:B------:R-:W-:-:S04]  /*0d80*/  IMAD.WIDE.U32 R2, R205, R121, c[0x0][0x160] ;  /* 0x00005800cd027625 */ /* 0x000fc800078e0079 */
[----:B------:R-:W-:-:S04]  /*0d90*/  IMAD.SHL.U32 R200, R200, 0x2, RZ ;  /* 0x00000002c8c87824 */ /* 0x000fc800078e00ff */
[----:B------:R-:W-:Y:S01]  /*0da0*/  @!P6 LOP3.LUT R17, RZ, c[0x0][0x178], RZ, 0x33, !PT ;  /* 0x00005e00ff11ea12 */ /* 0x000fe200078e33ff */
[----:B------:R1:W-:Y:S01]  /*0db0*/  LDGSTS.E.BYPASS.128 [R200+0x30000], [R2.64], P3 ;  /* 0x3000000002c87fae */ /* 0x0003e20009901c4e */
[----:B------:R-:W-:-:S03]  /*0dc0*/  ISETP.GE.AND P6, PT, R100, c[0x0][0x17c], PT ;  /* 0x00005f0064007a0c */ /* 0x000fc60003fc6270 */
[----:B------:R1:W-:Y:S01]  /*0dd0*/  LDGSTS.E.BYPASS.128 [R200+0x30800], [R2.64], P3 ;  /* 0x3080000002c87fae */ /* 0x0003e20009901c4e */
[----:B------:R-:W-:Y:S01]  /*0de0*/  IMAD R208, R0, c[0x0][0x184], R17 ;  /* 0x0000610000d07a24 */ /* 0x000fe200078e0211 */
[----:B------:R-:W-:Y:S01]  /*0df0*/  SEL R6, R11, RZ, !P6 ;  /* 0x000000ff0b067207 */ /* 0x000fe20007000000 */
[C---:B------:R-:W-:Y:S01]  /*0e00*/  IMAD.IADD R210, R17.reuse, 0x1, R210 ;  /* 0x0000000111d27824 */ /* 0x040fe200078e02d2 */
[----:B------:R1:W-:Y:S01]  /*0e10*/  LDGSTS.E.BYPASS.128 [R200+0x31000], [R2.64], P3 ;  /* 0x3100000002c87fae */ /* 0x0003e20009901c4e */
[----:B------:R-:W-:Y:S01]  /*0e20*/  ISETP.GE.AND P6, PT, R96, c[0x0][0x17c], PT ;  /* 0x00005f0060007a0c */ /* 0x000fe20003fc6270 */
[----:B------:R-:W-:Y:S02]  /*0e30*/  IMAD.WIDE R4, R208, R121, c[0x0][0x168] ;  /* 0x00005a00d0047625 */ /* 0x000fe400078e0279 */
[----:B------:R1:W-:Y:S02]  /*0e40*/  LDGSTS.E.BYPASS.128 [R200+0x31800], [R2.64], P3 ;  /* 0x3180000002c87fae */ /* 0x0003e40009901c4e */
[----:B------:R-:W-:-:S02]  /*0e50*/  IMAD.IADD R212, R17, 0x1, R9 ;  /* 0x0000000111d47824 */ /* 0x000fc400078e0209 */
[----:B------:R1:W-:Y:S01]  /*0e60*/  LDGSTS.E.BYPASS.128 [R200+0x32000], [R2.64], P3 ;  /* 0x3200000002c87fae */ /* 0x0003e20009901c4e */
[----:B------:R-:W-:Y:S02]  /*0e70*/  IMAD.IADD R9, R8, 0x1, R9 ;  /* 0x0000000108097824 */ /* 0x000fe400078e0209 */
[----:B------:R-:W-:Y:S01]  /*0e80*/  IMAD.WIDE R12, R212, R121, c[0x0][0x168] ;  /* 0x00005a00d40c7625 */ /* 0x000fe200078e0279 */
[----:B------:R1:W-:Y:S03]  /*0e90*/  LDGSTS.E.BYPASS.128 [R200+0x32800], [R2.64], P3 ;  /* 0x3280000002c87fae */ /* 0x0003e60009901c4e */
[C-C-:B------:R-:W-:Y:S01]  /*0ea0*/  IMAD.IADD R216, R8.reuse, 0x1, R9.reuse ;  /* 0x0000000108d87824 */ /* 0x140fe200078e0209 */
[----:B------:R1:W-:Y:S01]  /*0eb0*/  LDGSTS.E.BYPASS.128 [R200+0x33000], [R2.64], P3 ;  /* 0x3300000002c87fae */ /* 0x0003e20009901c4e */
[C---:B------:R-:W-:Y:S02]  /*0ec0*/  IMAD.IADD R214, R17.reuse, 0x1, R9 ;  /* 0x0000000111d67824 */ /* 0x040fe400078e0209 */
[--C-:B------:R-:W-:Y:S01]  /*0ed0*/  IMAD.IADD R218, R8, 0x1, R216.reuse ;  /* 0x0000000108da7824 */ /* 0x100fe200078e02d8 */
[----:B------:R1:W-:Y:S01]  /*0ee0*/  LDGSTS.E.BYPASS.128 [R200+0x33800], [R2.64], P3 ;  /* 0x3380000002c87fae */ /* 0x0003e20009901c4e */
[----:B------:R-:W-:Y:S01]  /*0ef0*/  ISETP.GE.AND P3, PT, R98, c[0x0][0x17c], PT ;  /* 0x00005f0062007a0c */ /* 0x000fe20003f66270 */
[----:B------:R-:W-:-:S02]  /*0f00*/  IMAD.IADD R216, R17, 0x1, R216 ;  /* 0x0000000111d87824 */ /* 0x000fc400078e02d8 */
[----:B------:R-:W0:Y:S01]  /*0f10*/  LDGDEPBAR ;  /* 0x00000000000079af */ /* 0x000e220000000000 */
[C---:B------:R-:W-:Y:S01]  /*0f20*/  SEL R7, R11.reuse, RZ, !P3 ;  /* 0x000000ff0b077207 */ /* 0x040fe20005800000 */
[-C--:B------:R-:W-:Y:S01]  /*0f30*/  IMAD.WIDE R14, R214, R121.reuse, c[0x0][0x168] ;  /* 0x00005a00d60e7625 */ /* 0x080fe200078e0279 */
[----:B------:R-:W-:Y:S01]  /*0f40*/  ISETP.NE.U32.AND P3, PT, R6, RZ, PT ;  /* 0x000000ff0600720c */ /* 0x000fe20003f65070 */
[----:B------:R2:W-:Y:S01]  /*0f50*/  LDGSTS.E.BYPASS.128 [R193], [R4.64], P1 ;  /* 0x0000000004c17fae */ /* 0x0005e20008901c4e */
[----:B------:R-:W-:Y:S01]  /*0f60*/  SEL R6, R11, RZ, !P6 ;  /* 0x000000ff0b067207 */ /* 0x000fe20007000000 */
[-C--:B------:R-:W-:Y:S01]  /*0f70*/  IMAD.WIDE R24, R216, R121.reuse, c[0x0][0x168] ;  /* 0x00005a00d8187625 */ /* 0x080fe200078e0279 */
[----:B------:R-:W-:Y:S02]  /*0f80*/  ISETP.NE.U32.AND P1, PT, R7, RZ, PT ;  /* 0x000000ff0700720c */ /* 0x000fe40003f25070 */
[----:B------:R-:W-:Y:S01]  /*0f90*/  ISETP.NE.U32.AND P6, PT, R6, RZ, PT ;  /* 0x000000ff0600720c */ /* 0x000fe20003fc5070 */
[----:B------:R-:W-:-:S04]  /*0fa0*/  IMAD.WIDE R6, R210, R121, c[0x0][0x168] ;  /* 0x00005a00d2067625 */ /* 0x000fc800078e0279 */
[--C-:B------:R-:W-:Y:S01]  /*0fb0*/  IMAD R222, R106, c[0x0][0x184], R17.reuse ;  /* 0x000061006ade7a24 */ /* 0x100fe200078e0211 */
[----:B------:R3:W-:Y:S01]  /*0fc0*/  LDGSTS.E.BYPASS.128 [R192+0x800], [R6.64], P2 ;  /* 0x0080000006c07fae */ /* 0x0007e20009101c4e */
[----:B------:R-:W-:Y:S01]  /*0fd0*/  ISETP.GE.AND P2, PT, R92, c[0x0][0x17c], PT ;  /* 0x00005f005c007a0c */ /* 0x000fe20003f46270 */
[----:B------:R-:W-:Y:S02]  /*0fe0*/  IMAD R234, R94, c[0x0][0x184], R17 ;  /* 0x000061005eea7a24 */ /* 0x000fe400078e0211 */
[----:B------:R4:W-:Y:S01]  /*0ff0*/  LDGSTS.E.BYPASS.128 [R193+0x1000], [R12.64], P5 ;  /* 0x010000000cc17fae */ /* 0x0009e2000a901c4e */
[C---:B------:R-:W-:Y:S01]  /*1000*/  SEL R10, R11.reuse, RZ, !P2 ;  /* 0x000000ff0b0a7207 */ /* 0x040fe20005000000 */
[-C--:B------:R-:W-:Y:S01]  /*1010*/  IMAD.WIDE R30, R222, R121.reuse, c[0x0][0x168] ;  /* 0x00005a00de1e7625 */ /* 0x080fe200078e0279 */
[----:B------:R-:W-:Y:S01]  /*1020*/  ISETP.GE.AND P2, PT, R84, c[0x0][0x17c], PT ;  /* 0x00005f0054007a0c */ /* 0x000fe20003f46270 */
[----:B------:R5:W-:Y:S01]  /*1030*/  LDGSTS.E.BYPASS.128 [R192+0x1800], [R14.64], P3 ;  /* 0x018000000ec07fae */ /* 0x000be20009901c4e */
[----:B------:R-:W-:Y:S01]  /*1040*/  ISETP.GE.AND P5, PT, R90, c[0x0][0x17c], PT ;  /* 0x00005f005a007a0c */ /* 0x000fe20003fa6270 */
[-C--:B------:R-:W-:Y:S01]  /*1050*/  IMAD.WIDE R46, R234, R121.reuse, c[0x0][0x168] ;  /* 0x00005a00ea2e7625 */ /* 0x080fe200078e0279 */
[C---:B------:R-:W-:Y:S01]  /*1060*/  SEL R9, R11.reuse, RZ, !P2 ;  /* 0x000000ff0b097207 */ /* 0x040fe20005000000 */
[----:B------:R1:W-:Y:S01]  /*1070*/  LDGSTS.E.BYPASS.128 [R193+0x2000], [R24.64], P1 ;  /* 0x0200000018c17fae */ /* 0x0003e20008901c4e */
[----:B------:R-:W-:Y:S01]  /*1080*/  ISETP.NE.U32.AND P2, PT, R10, RZ, PT ;  /* 0x000000ff0a00720c */ /* 0x000fe20003f45070 */
[--C-:B------:R-:W-:Y:S01]  /*1090*/  IMAD.IADD R10, R8, 0x1, R218.reuse ;  /* 0x00000001080a7824 */ /* 0x100fe200078e02da */
[----:B------:R-:W-:Y:S01]  /*10a0*/  SEL R18, R11, RZ, !P5 ;  /* 0x000000ff0b127207 */ /* 0x000fe20006800000 */
[----:B------:R-:W-:Y:S01]  /*10b0*/  IMAD.IADD R218, R17, 0x1, R218 ;  /* 0x0000000111da7824 */ /* 0x000fe200078e02da */
[----:B------:R-:W-:Y:S01]  /*10c0*/  ISETP.NE.U32.AND P3, PT, R9, RZ, PT ;  /* 0x000000ff0900720c */ /* 0x000fe20003f65070 */
[----:B------:R-:W-:Y:S01]  /*10d0*/  IMAD.IADD R220, R17, 0x1, R10 ;  /* 0x0000000111dc7824 */ /* 0x000fe200078e020a */
[----:B------:R-:W-:Y:S01]  /*10e0*/  ISETP.NE.U32.AND P1, PT, R18, RZ, PT ;  /* 0x000000ff1200720c */ /* 0x000fe20003f25070 */
[----:B------:R-:W-:Y:S01]  /*10f0*/  IMAD.WIDE R26, R218, R121, c[0x0][0x168] ;  /* 0x00005a00da1a7625 */ /* 0x000fe200078e0279 */
[----:B------:R-:W-:-:S03]  /*1100*/  ISETP.GE.AND P5, PT, R82, c[0x0][0x17c], PT ;  /* 0x00005f0052007a0c */ /* 0x000fc60003fa6270 */
[-C--:B------:R-:W-:Y:S01]  /*1110*/  IMAD.WIDE R28, R220, R121.reuse, c[0x0][0x168] ;  /* 0x00005a00dc1c7625 */ /* 0x080fe200078e0279 */
[----:B------:R1:W-:Y:S01]  /*1120*/  LDGSTS.E.BYPASS.128 [R192+0x2800], [R26.64], P6 ;  /* 0x028000001ac07fae */ /* 0x0003e2000b101c4e */
[----:B------:R-:W-:Y:S02]  /*1130*/  ISETP.GE.AND P6, PT, R88, c[0x0][0x17c], PT ;  /* 0x00005f0058007a0c */ /* 0x000fe40003fc6270 */
[----:B------:R-:W-:Y:S01]  /*1140*/  IMAD R10, R77, 0x8, R10 ;  /* 0x000000084d0a7824 */ /* 0x000fe200078e020a */
[----:B------:R1:W-:Y:S01]  /*1150*/  LDGSTS.E.BYPASS.128 [R193+0x3000], [R28.64], P2 ;  /* 0x030000001cc17fae */ /* 0x0003e20009101c4e */
[----:B------:R-:W-:Y:S01]  /*1160*/  ISETP.GE.AND P2, PT, R86, c[0x0][0x17c], PT ;  /* 0x00005f0056007a0c */ /* 0x000fe20003f46270 */
[----:B------:R-:W-:Y:S01]  /*1170*/  IMAD R243, R84, c[0x0][0x184], R17 ;  /* 0x0000610054f37a24 */ /* 0x000fe200078e0211 */
[----:B------:R-:W-:Y:S01]  /*1180*/  SEL R9, R11, RZ, !P6 ;  /* 0x000000ff0b097207 */ /* 0x000fe20007000000 */
[--C-:B------:R-:W-:Y:S01]  /*1190*/  IMAD.IADD R224, R17, 0x1, R10.reuse ;  /* 0x0000000111e07824 */ /* 0x100fe200078e020a */
[----:B------:R-:W-:Y:S01]  /*11a0*/  SEL R18, R11, RZ, !P2 ;  /* 0x000000ff0b127207 */ /* 0x000fe20005000000 */
[----:B------:R1:W-:Y:S01]  /*11b0*/  LDGSTS.E.BYPASS.128 [R192+0x3800], [R30.64], P0 ;  /* 0x038000001ec07fae */ /* 0x0003e20008101c4e */
[----:B------:R-:W-:Y:S01]  /*11c0*/  ISETP.NE.U32.AND P2, PT, R9, RZ, PT ;  /* 0x000000ff0900720c */ /* 0x000fe20003f45070 */
[----:B------:R-:W-:Y:S01]  /*11d0*/  IMAD.IADD R9, R8, 0x1, R10 ;  /* 0x0000000108097824 */ /* 0x000fe200078e020a */
[----:B------:R-:W-:Y:S01]  /*11e0*/  SEL R19, R11, RZ, !P5 ;  /* 0x000000ff0b137207 */ /* 0x000fe20006800000 */
[----:B------:R-:W-:Y:S01]  /*11f0*/  IMAD.WIDE R32, R224, R121, c[0x0][0x168] ;  /* 0x00005a00e0207625 */ /* 0x000fe200078e0279 */
[----:B------:R-:W-:-:S02]  /*1200*/  ISETP.GE.AND P6, PT, R81, c[0x0][0x17c], PT ;  /* 0x00005f0051007a0c */ /* 0x000fc40003fc6270 */
[----:B------:R-:W-:Y:S01]  /*1210*/  ISETP.NE.U32.AND P5, PT, R19, RZ, PT ;  /* 0x000000ff1300720c */ /* 0x000fe20003fa5070 */
[--C-:B------:R-:W-:Y:S01]  /*1220*/  IMAD.IADD R226, R17, 0x1, R9.reuse ;  /* 0x0000000111e27824 */ /* 0x100fe200078e0209 */
[----:B------:R1:W-:Y:S01]  /*1230*/  LDGSTS.E.BYPASS.128 [R193+0x4000], [R32.64], P1 ;  /* 0x0400000020c17fae */ /* 0x0003e20008901c4e */
[----:B------:R-:W-:Y:S01]  /*1240*/  IMAD.IADD R9, R8, 0x1, R9 ;  /* 0x0000000108097824 */ /* 0x000fe200078e0209 */
[----:B------:R-:W-:Y:S01]  /*1250*/  ISETP.GE.AND P1, PT, R83, c[0x0][0x17c], PT ;  /* 0x00005f0053007a0c */ /* 0x000fe20003f26270 */
[-C--:B------:R-:W-:Y:S01]  /*1260*/  IMAD.WIDE R34, R226, R121.reuse, c[0x0][0x168] ;  /* 0x00005a00e2227625 */ /* 0x080fe200078e0279 */
[----:B------:R-:W-:Y:S02]  /*1270*/  SEL R19, R11, RZ, !P6 ;  /* 0x000000ff0b137207 */ /* 0x000fe40007000000 */
[----:B------:R-:W-:Y:S01]  /*1280*/  ISETP.NE.U32.AND P0, PT, R18, RZ, PT ;  /* 0x000000ff1200720c */ /* 0x000fe20003f05070 */
[--C-:B------:R-:W-:Y:S01]  /*1290*/  IMAD.IADD R228, R17, 0x1, R9.reuse ;  /* 0x0000000111e47824 */ /* 0x100fe200078e0209 */
[----:B------:R1:W-:Y:S01]  /*12a0*/  LDGSTS.E.BYPASS.128 [R192+0x4800], [R34.64], P2 ;  /* 0x0480000022c07fae */ /* 0x0003e20009101c4e */
[----:B------:R-:W-:Y:S01]  /*12b0*/  ISETP.GE.AND P2, PT, R85, c[0x0][0x17c], PT ;  /* 0x00005f0055007a0c */ /* 0x000fe20003f46270 */
[----:B------:R-:W-:Y:S01]  /*12c0*/  IMAD.IADD R9, R8, 0x1, R9 ;  /* 0x0000000108097824 */ /* 0x000fe200078e0209 */
[----:B------:R-:W-:Y:S01]  /*12d0*/  SEL R10, R11, RZ, !P1 ;  /* 0x000000ff0b0a7207 */ /* 0x000fe20004800000 */
[----:B------:R-:W-:Y:S01]  /*12e0*/  IMAD.WIDE R36, R228, R121, c[0x0][0x168] ;  /* 0x00005a00e4247625 */ /* 0x000fe200078e0279 */
[----:B------:R-:W-:-:S02]  /*12f0*/  ISETP.NE.U32.AND P6, PT, R19, RZ, PT ;  /* 0x000000ff1300720c */ /* 0x000fc40003fc5070 */
[----:B------:R-:W-:Y:S01]  /*1300*/  SEL R18, R11, RZ, !P2 ;  /* 0x000000ff0b127207 */ /* 0x000fe20005000000 */
[--C-:B------:R-:W-:Y:S01]  /*1310*/  IMAD.IADD R38, R17, 0x1, R9.reuse ;  /* 0x0000000111267824 */ /* 0x100fe200078e0209 */
[----:B------:R-:W-:Y:S01]  /*1320*/  ISETP.NE.U32.AND P2, PT, R10, RZ, PT ;  /* 0x000000ff0a00720c */ /* 0x000fe20003f45070 */
[----:B------:R-:W-:Y:S01]  /*1330*/  IMAD.IADD R10, R8, 0x1, R9 ;  /* 0x00000001080a7824 */ /* 0x000fe200078e0209 */
[----:B------:R-:W-:Y:S01]  /*1340*/  ISETP.GE.AND P1, PT, R87, c[0x0][0x17c], PT ;  /* 0x00005f0057007a0c */ /* 0x000fe20003f26270 */
[-C--:B------:R-:W-:Y:S01]  /*1350*/  IMAD.WIDE R38, R38, R121.reuse, c[0x0][0x168] ;  /* 0x00005a0026267625 */ /* 0x080fe200078e0279 */
[----:B------:R1:W-:Y:S01]  /*1360*/  LDGSTS.E.BYPASS.128 [R193+0x5000], [R36.64], P0 ;  /* 0x0500000024c17fae */ /* 0x0003e20008101c4e */
[----:B------:R-:W-:Y:S02]  /*1370*/  ISETP.NE.U32.AND P0, PT, R18, RZ, PT ;  /* 0x000000ff1200720c */ /* 0x000fe40003f05070 */
[--C-:B------:R-:W-:Y:S01]  /*1380*/  IMAD.IADD R40, R17, 0x1, R10.reuse ;  /* 0x0000000111287824 */ /* 0x100fe200078e020a */
[----:B------:R-:W-:Y:S01]  /*1390*/  SEL R19, R11, RZ, !P1 ;  /* 0x000000ff0b137207 */ /* 0x000fe20004800000 */
[----:B------:R-:W-:Y:S01]  /*13a0*/  IMAD.IADD R10, R8, 0x1, R10 ;  /* 0x00000001080a7824 */ /* 0x000fe200078e020a */
[----:B------:R1:W-:Y:S01]  /*13b0*/  LDGSTS.E.BYPASS.128 [R192+0x5800], [R38.64], P6 ;  /* 0x0580000026c07fae */ /* 0x0003e2000b101c4e */
[----:B------:R-:W-:Y:S01]  /*13c0*/  IMAD.WIDE R40, R40, R121, c[0x0][0x168] ;  /* 0x00005a0028287625 */ /* 0x000fe200078e0279 */
[----:B------:R-:W-:-:S02]  /*13d0*/  ISETP.NE.U32.AND P1, PT, R19, RZ, PT ;  /* 0x000000ff1300720c */ /* 0x000fc40003f25070 */
[----:B------:R-:W-:Y:S01]  /*13e0*/  ISETP.GE.AND P6, PT, R89, c[0x0][0x17c], PT ;  /* 0x00005f0059007a0c */ /* 0x000fe20003fc6270 */
[--C-:B------:R-:W-:Y:S01]  /*13f0*/  IMAD.IADD R18, R8, 0x1, R10.reuse ;  /* 0x0000000108127824 */ /* 0x100fe200078e020a */
[----:B------:R1:W-:Y:S01]  /*1400*/  LDGSTS.E.BYPASS.128 [R193+0x6000], [R40.64], P2 ;  /* 0x0600000028c17fae */ /* 0x0003e20009101c4e */
[----:B------:R-:W-:Y:S01]  /*1410*/  IMAD.IADD R42, R17, 0x1, R10 ;  /* 0x00000001112a7824 */ /* 0x000fe200078e020a */
[----:B------:R-:W-:Y:S01]  /*1420*/  ISETP.GE.AND P2, PT, R91, c[0x0][0x17c], PT ;  /* 0x00005f005b007a0c */ /* 0x000fe20003f46270 */
[--C-:B------:R-:W-:Y:S01]  /*1430*/  IMAD.IADD R44, R17, 0x1, R18.reuse ;  /* 0x00000001112c7824 */ /* 0x100fe200078e0212 */
[----:B------:R-:W-:Y:S01]  /*1440*/  SEL R9, R11, RZ, !P6 ;  /* 0x000000ff0b097207 */ /* 0x000fe20007000000 */
[-C--:B------:R-:W-:Y:S01]  /*1450*/  IMAD.WIDE R42, R42, R121.reuse, c[0x0][0x168] ;  /* 0x00005a002a2a7625 */ /* 0x080fe200078e0279 */
[----:B------:R-:W-:Y:S02]  /*1460*/  ISETP.GE.AND P6, PT, R93, c[0x0][0x17c], PT ;  /* 0x00005f005d007a0c */ /* 0x000fe40003fc6270 */
[----:B------:R-:W-:Y:S01]  /*1470*/  SEL R10, R11, RZ, !P2 ;  /* 0x000000ff0b0a7207 */ /* 0x000fe20005000000 */
[-C--:B------:R-:W-:Y:S01]  /*1480*/  IMAD.WIDE R44, R44, R121.reuse, c[0x0][0x168] ;  /* 0x00005a002c2c7625 */ /* 0x080fe200078e0279 */
[----:B------:R-:W-:Y:S01]  /*1490*/  ISETP.NE.U32.AND P2, PT, R9, RZ, PT ;  /* 0x000000ff0900720c */ /* 0x000fe20003f45070 */
[----:B------:R1:W-:Y:S01]  /*14a0*/  LDGSTS.E.BYPASS.128 [R192+0x6800], [R42.64], P0 ;  /* 0x068000002ac07fae */ /* 0x0003e20008101c4e */
[----:B------:R-:W-:Y:S01]  /*14b0*/  SEL R9, R11, RZ, !P6 ;  /* 0x000000ff0b097207 */ /* 0x000fe20007000000 */
[----:B------:R-:W-:Y:S01]  /*14c0*/  IMAD R18, R77, 0x8, R18 ;  /* 0x000000084d127824 */ /* 0x000fe200078e0212 */
[----:B------:R-:W-:Y:S01]  /*14d0*/  ISETP.NE.U32.AND P0, PT, R10, RZ, PT ;  /* 0x000000ff0a00720c */ /* 0x000fe20003f05070 */
[----:B------:R1:W-:Y:S01]  /*14e0*/  LDGSTS.E.BYPASS.128 [R193+0x7000], [R44.64], P1 ;  /* 0x070000002cc17fae */ /* 0x0003e20008901c4e */
[----:B------:R-:W-:Y:S01]  /*14f0*/  ISETP.NE.U32.AND P1, PT, R9, RZ, PT ;  /* 0x000000ff0900720c */ /* 0x000fe20003f25070 */
[--C-:B------:R-:W-:Y:S01]  /*1500*/  IMAD.IADD R9, R8, 0x1, R18.reuse ;  /* 0x0000000108097824 */ /* 0x100fe200078e0212 */
[----:B------:R-:W-:Y:S01]  /*1510*/  ISETP.GE.AND P6, PT, R95, c[0x0][0x17c], PT ;  /* 0x00005f005f007a0c */ /* 0x000fe20003fc6270 */
[C---:B------:R-:W-:Y:S01]  /*1520*/  IMAD.IADD R48, R17.reuse, 0x1, R18 ;  /* 0x0000000111307824 */ /* 0x040fe200078e0212 */
[----:B------:R1:W-:Y:S01]  /*1530*/  LDGSTS.E.BYPASS.128 [R192+0x7800], [R46.64], P4 ;  /* 0x078000002ec07fae */ /* 0x0003e2000a101c4e */
[----:B------:R-:W-:Y:S01]  /*1540*/  IMAD.IADD R56, R17, 0x1, R9 ;  /* 0x0000000111387824 */ /* 0x000fe200078e0209 */
[----:B------:R-:W-:Y:S01]  /*1550*/  SEL R10, R11, RZ, !P6 ;  /* 0x000000ff0b0a7207 */ /* 0x000fe20007000000 */
[----:B------:R-:W-:Y:S01]  /*1560*/  IMAD.WIDE R48, R48, R121, c[0x0][0x168] ;  /* 0x00005a0030307625 */ /* 0x000fe200078e0279 */
[----:B------:R-:W-:-:S02]  /*1570*/  ISETP.GE.AND P6, PT, R97, c[0x0][0x17c], PT ;  /* 0x00005f0061007a0c */ /* 0x000fc40003fc6270 */
[----:B------:R-:W-:Y:S01]  /*1580*/  ISETP.NE.U32.AND P4, PT, R10, RZ, PT ;  /* 0x000000ff0a00720c */ /* 0x000fe20003f85070 */
[-C--:B------:R-:W-:Y:S01]  /*1590*/  IMAD.WIDE R56, R56, R121.reuse, c[0x0][0x168] ;  /* 0x00005a0038387625 */ /* 0x080fe200078e0279 */
[----:B------:R1:W-:Y:S01]  /*15a0*/  LDGSTS.E.BYPASS.128 [R193+0x8000], [R48.64], P2 ;  /* 0x0800000030c17fae */ /* 0x0003e20009101c4e */
[----:B------:R-:W-:Y:S02]  /*15b0*/  ISETP.GE.AND P2, PT, R106, UR4, PT ;  /* 0x000000046a007c0c */ /* 0x000fe4000bf46270 */
[----:B------:R-:W-:Y:S01]  /*15c0*/  IMAD.IADD R9, R8, 0x1, R9 ;  /* 0x0000000108097824 */ /* 0x000fe200078e0209 */
[----:B------:R1:W-:Y:S01]  /*15d0*/  LDGSTS.E.BYPASS.128 [R192+0x8800], [R56.64], P0 ;  /* 0x0880000038c07fae */ /* 0x0003e20008101c4e */
[----:B------:R-:W-:Y:S01]  /*15e0*/  ISETP.GT.AND P0, PT, R53, 0xff, PT ;  /* 0x000000ff3500780c */ /* 0x000fe20003f04270 */
[-C--:B------:R-:W-:Y:S01]  /*15f0*/  IMAD.WIDE R68, R243, R121.reuse, c[0x0][0x168] ;  /* 0x00005a00f3447625 */ /* 0x080fe200078e0279 */
[----:B------:R-:W-:Y:S02]  /*1600*/  SEL R10, RZ, 0x10, P2 ;  /* 0x00000010ff0a7807 */ /* 0x000fe40001000000 */
[----:B------:R-:W-:Y:S01]  /*1610*/  SEL R18, R11, RZ, !P6 ;  /* 0x000000ff0b127207 */ /* 0x000fe20007000000 */
[--C-:B------:R-:W-:Y:S01]  /*1620*/  IMAD.IADD R58, R17, 0x1, R9.reuse ;  /* 0x00000001113a7824 */ /* 0x100fe200078e0209 */
[----:B------:R-:W-:Y:S01]  /*1630*/  SEL R19, R10, RZ, P0 ;  /* 0x000000ff0a137207 */ /* 0x000fe20000000000 */
[----:B------:R-:W-:Y:S01]  /*1640*/  IMAD.IADD R9, R8, 0x1, R9 ;  /* 0x0000000108097824 */ /* 0x000fe200078e0209 */
[----:B------:R-:W-:Y:S01]  /*1650*/  ISETP.NE.U32.AND P6, PT, R18, RZ, PT ;  /* 0x000000ff1200720c */ /* 0x000fe20003fc5070 */
[----:B------:R-:W-:Y:S01]  /*1660*/  IMAD.WIDE R58, R58, R121, c[0x0][0x168] ;  /* 0x00005a003a3a7625 */ /* 0x000fe200078e0279 */
[----:B------:R-:W-:-:S03]  /*1670*/  ISETP.GE.AND P2, PT, R99, c[0x0][0x17c], PT ;  /* 0x00005f0063007a0c */ /* 0x000fc60003f46270 */
[--C-:B------:R-:W-:Y:S01]  /*1680*/  IMAD.IADD R10, R8, 0x1, R9.reuse ;  /* 0x00000001080a7824 */ /* 0x100fe200078e0209 */
[----:B------:R1:W-:Y:S01]  /*1690*/  LDGSTS.E.BYPASS.128 [R193+0x9000], [R58.64], P1 ;  /* 0x090000003ac17fae */ /* 0x0003e20008901c4e */
[----:B------:R-:W-:Y:S01]  /*16a0*/  IMAD.IADD R60, R17, 0x1, R9 ;  /* 0x00000001113c7824 */ /* 0x000fe200078e0209 */
[----:B------:R-:W-:Y:S01]  /*16b0*/  SEL R18, R11, RZ, !P2 ;  /* 0x000000ff0b127207 */ /* 0x000fe20005000000 */
[----:B------:R-:W-:Y:S01]  /*16c0*/  IMAD.IADD R62, R17, 0x1, R10 ;  /* 0x00000001113e7824 */ /* 0x000fe200078e020a */
[----:B------:R-:W-:Y:S01]  /*16d0*/  ISETP.NE.U32.AND P1, PT, R19, RZ, PT ;  /* 0x000000ff1300720c */ /* 0x000fe20003f25070 */
[----:B------:R-:W-:Y:S01]  /*16e0*/  IMAD.WIDE R60, R60, R121, c[0x0][0x168] ;  /* 0x00005a003c3c7625 */ /* 0x000fe200078e0279 */
[----:B------:R-:W-:-:S03]  /*16f0*/  ISETP.NE.U32.AND P2, PT, R18, RZ, PT ;  /* 0x000000ff1200720c */ /* 0x000fc60003f45070 */
[-C--:B------:R-:W-:Y:S01]  /*1700*/  IMAD.WIDE R62, R62, R121.reuse, c[0x0][0x168] ;  /* 0x00005a003e3e7625 */ /* 0x080fe200078e0279 */
[----:B------:R1:W-:Y:S01]  /*1710*/  LDGSTS.E.BYPASS.128 [R192+0x9800], [R60.64], P4 ;  /* 0x098000003cc07fae */ /* 0x0003e2000a101c4e */
[----:B------:R-:W-:Y:S02]  /*1720*/  ISETP.GE.AND P4, PT, R101, c[0x0][0x17c], PT ;  /* 0x00005f0065007a0c */ /* 0x000fe40003f86270 */
[----:B------:R-:W-:Y:S01]  /*1730*/  IMAD.IADD R10, R8, 0x1, R10 ;  /* 0x00000001080a7824 */ /* 0x000fe200078e020a */
[----:B------:R1:W-:Y:S01]  /*1740*/  LDGSTS.E.BYPASS.128 [R193+0xa000], [R62.64], P6 ;  /* 0x0a0000003ec17fae */ /* 0x0003e2000b101c4e */
[----:B------:R-:W-:Y:S01]  /*1750*/  ISETP.GE.AND P6, PT, R103, c[0x0][0x17c], PT ;  /* 0x00005f0067007a0c */ /* 0x000fe20003fc6270 */
[----:B------:R-:W-:Y:S01]  /*1760*/  IMAD R252, R82, c[0x0][0x184], R17 ;  /* 0x0000610052fc7a24 */ /* 0x000fe200078e0211 */
[----:B------:R-:W-:Y:S01]  /*1770*/  SEL R9, R11, RZ, !P4 ;  /* 0x000000ff0b097207 */ /* 0x000fe20006000000 */
[--C-:B------:R-:W-:Y:S01]  /*1780*/  IMAD.IADD R64, R17, 0x1, R10.reuse ;  /* 0x0000000111407824 */ /* 0x100fe200078e020a */
[----:B------:R-:W-:Y:S01]  /*1790*/  SEL R18, R11, RZ, !P6 ;  /* 0x000000ff0b127207 */ /* 0x000fe20007000000 */
[----:B------:R-:W-:Y:S01]  /*17a0*/  IMAD.IADD R10, R8, 0x1, R10 ;  /* 0x00000001080a7824 */ /* 0x000fe200078e020a */
[----:B------:R-:W-:Y:S01]  /*17b0*/  ISETP.NE.U32.AND P6, PT, R9, RZ, PT ;  /* 0x000000ff0900720c */ /* 0x000fe20003fc5070 */
[----:B------:R-:W-:Y:S01]  /*17c0*/  IMAD.WIDE R64, R64, R121, c[0x0][0x168] ;  /* 0x00005a0040407625 */ /* 0x000fe200078e0279 */
[----:B------:R-:W-:-:S03]  /*17d0*/  ISETP.GE.AND P4, PT, R105, c[0x0][0x17c], PT ;  /* 0x00005f0069007a0c */ /* 0x000fc60003f86270 */
[--C-:B------:R-:W-:Y:S01]  /*17e0*/  IMAD.IADD R66, R17, 0x1, R10.reuse ;  /* 0x0000000111427824 */ /* 0x100fe200078e020a */
[----:B------:R-:W-:Y:S01]  /*17f0*/  SEL R9, R11, RZ, !P4 ;  /* 0x000000ff0b097207 */ /* 0x000fe20006000000 */
[----:B------:R1:W-:Y:S01]  /*1800*/  LDGSTS.E.BYPASS.128 [R192+0xa800], [R64.64], P2 ;  /* 0x0a80000040c07fae */ /* 0x0003e20009101c4e */
[----:B------:R-:W-:Y:S01]  /*1810*/  IMAD R10, R77, 0x8, R10 ;  /* 0x000000084d0a7824 */ /* 0x000fe200078e020a */
[----:B------:R-:W-:Y:S01]  /*1820*/  ISETP.NE.U32.AND P2, PT, R18, RZ, PT ;  /* 0x000000ff1200720c */ /* 0x000fe20003f45070 */
[----:B------:R-:W-:Y:S01]  /*1830*/  IMAD.WIDE R66, R66, R121, c[0x0][0x168] ;  /* 0x00005a0042427625 */ /* 0x000fe200078e0279 */
[----:B------:R-:W-:-:S03]  /*1840*/  ISETP.NE.U32.AND P4, PT, R9, RZ, PT ;  /* 0x000000ff0900720c */ /* 0x000fc60003f85070 */
[C-C-:B------:R-:W-:Y:S01]  /*1850*/  IMAD.IADD R9, R8.reuse, 0x1, R10.reuse ;  /* 0x0000000108097824 */ /* 0x140fe200078e020a */
[----:B------:R1:W-:Y:S01]  /*1860*/  LDGSTS.E.BYPASS.128 [R193+0xb000], [R66.64], P6 ;  /* 0x0b00000042c17fae */ /* 0x0003e2000b101c4e */
[----:B------:R-:W-:Y:S01]  /*1870*/  ISETP.GE.AND P6, PT, R107, c[0x0][0x17c], PT ;  /* 0x00005f006b007a0c */ /* 0x000fe20003fc6270 */
[----:B------:R-:W-:Y:S02]  /*1880*/  IMAD.IADD R70, R17, 0x1, R10 ;  /* 0x0000000111467824 */ /* 0x000fe400078e020a */
[----:B------:R1:W-:Y:S01]  /*1890*/  LDGSTS.E.BYPASS.128 [R192+0xb800], [R68.64], P3 ;  /* 0x0b80000044c07fae */ /* 0x0003e20009901c4e */
[----:B------:R-:W-:Y:S01]  /*18a0*/  ISETP.GE.AND P3, PT, R109, c[0x0][0x17c], PT ;  /* 0x00005f006d007a0c */ /* 0x000fe20003f66270 */
[----:B------:R-:W-:Y:S01]  /*18b0*/  IMAD.IADD R10, R8, 0x1, R9 ;  /* 0x00000001080a7824 */ /* 0x000fe200078e0209 */
[----:B------:R-:W-:Y:S01]  /*18c0*/  SEL R18, R11, RZ, !P6 ;  /* 0x000000ff0b127207 */ /* 0x000fe20007000000 */
[----:B------:R-:W-:Y:S01]  /*18d0*/  IMAD.WIDE R70, R70, R121, c[0x0][0x168] ;  /* 0x00005a0046467625 */ /* 0x000fe200078e0279 */
[----:B------:R-:W-:-:S02]  /*18e0*/  ISETP.GE.AND P6, PT, R111, c[0x0][0x17c], PT ;  /* 0x00005f006f007a0c */ /* 0x000fc40003fc6270 */
[----:B------:R-:W-:Y:S01]  /*18f0*/  SEL R19, R11, RZ, !P3 ;  /* 0x000000ff0b137207 */ /* 0x000fe20005800000 */
[C---:B------:R-:W-:Y:S01]  /*1900*/  IMAD.IADD R72, R17.reuse, 0x1, R9 ;  /* 0x0000000111487824 */ /* 0x040fe200078e0209 */
[----:B------:R-:W-:Y:S01]  /*1910*/  ISETP.NE.U32.AND P3, PT, R18, RZ, PT ;  /* 0x000000ff1200720c */ /* 0x000fe20003f65070 */
[--C-:B------:R-:W-:Y:S01]  /*1920*/  IMAD.IADD R74, R17, 0x1, R10.reuse ;  /* 0x00000001114a7824 */ /* 0x100fe200078e020a */
[----:B------:R-:W-:Y:S01]  /*1930*/  SEL R18, R11, RZ, !P6 ;  /* 0x000000ff0b127207 */ /* 0x000fe20007000000 */
[----:B------:R-:W-:Y:S01]  /*1940*/  IMAD.IADD R10, R8, 0x1, R10 ;  /* 0x00000001080a7824 */ /* 0x000fe200078e020a */
[----:B------:R1:W-:Y:S01]  /*1950*/  LDGSTS.E.BYPASS.128 [R193+0xc000], [R70.64], P2 ;  /* 0x0c00000046c17fae */ /* 0x0003e20009101c4e */
[-C--:B------:R-:W-:Y:S01]  /*1960*/  IMAD.WIDE R72, R72, R121.reuse, c[0x0][0x168] ;  /* 0x00005a0048487625 */ /* 0x080fe200078e0279 */
[----:B------:R-:W-:Y:S02]  /*1970*/  ISETP.NE.U32.AND P2, PT, R19, RZ, PT ;  /* 0x000000ff1300720c */ /* 0x000fe40003f45070 */
[----:B------:R-:W-:Y:S01]  /*1980*/  ISETP.NE.U32.AND P6, PT, R18, RZ, PT ;  /* 0x000000ff1200720c */ /* 0x000fe20003fc5070 */
[----:B------:R-:W-:Y:S01]  /*1990*/  IMAD.IADD R9, R8, 0x1, R10 ;  /* 0x0000000108097824 */ /* 0x000fe200078e020a */
[----:B------:R1:W-:Y:S01]  /*19a0*/  LDGSTS.E.BYPASS.128 [R192+0xc800], [R72.64], P4 ;  /* 0x0c80000048c07fae */ /* 0x0003e2000a101c4e */
[----:B------:R-:W-:Y:S01]  /*19b0*/  IMAD.WIDE R74, R74, R121, c[0x0][0x168] ;  /* 0x00005a004a4a7625 */ /* 0x000fe200078e0279 */
[----:B------:R-:W-:-:S03]  /*19c0*/  ISETP.GE.AND P4, PT, R113, c[0x0][0x17c], PT ;  /* 0x00005f0071007a0c */ /* 0x000fc60003f86270 */
[C---:B------:R-:W-:Y:S01]  /*19d0*/  IMAD.IADD R22, R17.reuse, 0x1, R10 ;  /* 0x0000000111167824 */ /* 0x040fe200078e020a */
[----:B------:R1:W-:Y:S01]  /*19e0*/  LDGSTS.E.BYPASS.128 [R193+0xd000], [R74.64], P3 ;  /* 0x0d0000004ac17fae */ /* 0x0003e20009901c4e */
[--C-:B------:R-:W-:Y:S01]  /*19f0*/  IMAD.IADD R20, R17, 0x1, R9.reuse ;  /* 0x0000000111147824 */ /* 0x100fe200078e0209 */
[----:B------:R-:W-:Y:S01]  /*1a00*/  ISETP.GE.AND P3, PT, R115, c[0x0][0x17c], PT ;  /* 0x00005f0073007a0c */ /* 0x000fe20003f66270 */
[-C--:B------:R-:W-:Y:S01]  /*1a10*/  IMAD.WIDE R22, R22, R121.reuse, c[0x0][0x168] ;  /* 0x00005a0016167625 */ /* 0x080fe200078e0279 */
[C---:B------:R-:W-:Y:S02]  /*1a20*/  SEL R10, R11.reuse, RZ, !P4 ;  /* 0x000000ff0b0a7207 */ /* 0x040fe40006000000 */
[----:B------:R-:W-:Y:S01]  /*1a30*/  ISETP.GE.AND P4, PT, R0, UR4, PT ;  /* 0x0000000400007c0c */ /* 0x000fe2000bf86270 */
[----:B------:R-:W-:Y:S01]  /*1a40*/  IMAD.WIDE R20, R20, R121, c[0x0][0x168] ;  /* 0x00005a0014147625 */ /* 0x000fe200078e0279 */
[----:B------:R-:W-:Y:S01]  /*1a50*/  SEL R11, R11, RZ, !P3 ;  /* 0x000000ff0b0b7207 */ /* 0x000fe20005800000 */
[----:B------:R1:W-:Y:S01]  /*1a60*/  LDGSTS.E.BYPASS.128 [R192+0xd800], [R22.64], P2 ;  /* 0x0d80000016c07fae */ /* 0x0003e20009101c4e */
[----:B------:R-:W-:Y:S01]  /*1a70*/  ISETP.NE.U32.AND P3, PT, R10, RZ, PT ;  /* 0x000000ff0a00720c */ /* 0x000fe20003f65070 */
[----:B------:R-:W-:Y:S01]  /*1a80*/  IMAD.IADD R10, R8, 0x1, R9 ;  /* 0x00000001080a7824 */ /* 0x000fe200078e0209 */
[----:B------:R-:W-:Y:S01]  /*1a90*/  SEL R19, RZ, 0x10, P4 ;  /* 0x00000010ff137807 */ /* 0x000fe20002000000 */
[----:B------:R1:W-:Y:S01]  /*1aa0*/  LDGSTS.E.BYPASS.128 [R193+0xe000], [R20.64], P6 ;  /* 0x0e00000014c17fae */ /* 0x0003e2000b101c4e */
[----:B------:R-:W-:Y:S01]  /*1ab0*/  ISETP.GE.AND P6, PT, R94, UR4, PT ;  /* 0x000000045e007c0c */ /* 0x000fe2000bfc6270 */
[----:B------:R-:W-:Y:S01]  /*1ac0*/  IMAD.IADD R18, R17, 0x1, R10 ;  /* 0x0000000111127824 */ /* 0x000fe200078e020a */
[----:B------:R-:W-:Y:S01]  /*1ad0*/  ISETP.GE.AND P4, PT, R205, UR4, PT ;  /* 0x00000004cd007c0c */ /* 0x000fe2000bf86270 */
[----:B--2---:R-:W-:Y:S01]  /*1ae0*/  IMAD.WIDE R4, R165, 0x2, R4 ;  /* 0x00000002a5047825 */ /* 0x004fe200078e0204 */
[----:B------:R-:W-:-:S02]  /*1af0*/  SEL R79, RZ, 0x10, P6 ;  /* 0x00000010ff4f7807 */ /* 0x000fc40003000000 */
[----:B------:R-:W-:Y:S01]  /*1b00*/  ISETP.NE.U32.AND P2, PT, R11, RZ, PT ;  /* 0x000000ff0b00720c */ /* 0x000fe20003f45070 */
[C---:B---3--:R-:W-:Y:S01]  /*1b10*/  IMAD.WIDE R6, R165.reuse, 0x2, R6 ;  /* 0x00000002a5067825 */ /* 0x048fe200078e0206 */
[----:B------:R-:W-:Y:S02]  /*1b20*/  SEL R9, RZ, 0x10, P4 ;  /* 0x00000010ff097807 */ /* 0x000fe40002000000 */
[----:B------:R-:W-:Y:S01]  /*1b30*/  ISETP.GE.AND P6, PT, R104, UR4, PT ;  /* 0x0000000468007c0c */ /* 0x000fe2000bfc6270 */
[----:B----4-:R-:W-:Y:S01]  /*1b40*/  IMAD.WIDE R12, R165, 0x2, R12 ;  /* 0x00000002a50c7825 */ /* 0x010fe200078e020c */
[----:B------:R-:W-:Y:S02]  /*1b50*/  SEL R11, R19, RZ, P0 ;  /* 0x000000ff130b7207 */ /* 0x000fe40000000000 */
[----:B------:R-:W-:Y:S01]  /*1b60*/  IADD3 R10, R17, R10, R8 ;  /* 0x0000000a110a7210 */ /* 0x000fe20007ffe008 */
[----:B------:R-:W-:Y:S01]  /*1b70*/  IMAD.WIDE R18, R18, R121, c[0x0][0x168] ;  /* 0x00005a0012127625 */ /* 0x000fe200078e0279 */
[----:B------:R-:W-:-:S02]  /*1b80*/  SEL R9, R9, RZ, P0 ;  /* 0x000000ff09097207 */ /* 0x000fc40000000000 */
[----:B------:R-:W-:Y:S01]  /*1b90*/  SEL R8, RZ, 0x10, P6 ;  /* 0x00000010ff087807 */ /* 0x000fe20003000000 */
[----:B-----5:R-:W-:Y:S01]  /*1ba0*/  IMAD.WIDE R14, R165, 0x2, R14 ;  /* 0x00000002a50e7825 */ /* 0x020fe200078e020e */
[----:B------:R-:W-:Y:S01]  /*1bb0*/  ISETP.NE.U32.AND P4, PT, R11, RZ, PT ;  /* 0x000000ff0b00720c */ /* 0x000fe20003f85070 */
[----:B------:R2:W-:Y:S01]  /*1bc0*/  LDGSTS.E.BYPASS.128 [R192+0xe800], [R18.64], P3 ;  /* 0x0e80000012c07fae */ /* 0x0005e20009901c4e */
[----:B------:R-:W-:Y:S01]  /*1bd0*/  ISETP.NE.U32.AND P3, PT, R9, RZ, PT ;  /* 0x000000ff0900720c */ /* 0x000fe20003f65070 */
[-C--:B------:R-:W-:Y:S01]  /*1be0*/  IMAD.WIDE R10, R10, R121.reuse, c[0x0][0x168] ;  /* 0x00005a000a0a7625 */ /* 0x080fe200078e0279 */
[----:B------:R-:W-:Y:S02]  /*1bf0*/  SEL R55, R8, RZ, P0 ;  /* 0x000000ff08377207 */ /* 0x000fe40000000000 */
[----:B------:R-:W-:Y:S01]  /*1c00*/  ISETP.GE.AND P6, PT, R84, UR4, PT ;  /* 0x0000000454007c0c */ /* 0x000fe2000bfc6270 */
[----:B------:R-:W-:Y:S01]  /*1c10*/  IMAD.WIDE R8, R252, R121, c[0x0][0x168] ;  /* 0x00005a00fc087625 */ /* 0x000fe200078e0279 */
[----:B------:R3:W-:Y:S01]  /*1c20*/  LDGSTS.E.BYPASS.128 [R193+0xf000], [R10.64], P2 ;  /* 0x0f0000000ac17fae */ /* 0x0007e20009101c4e */
[----:B------:R-:W-:-:S02]  /*1c30*/  ISETP.GE.AND P2, PT, R205, UR5, PT ;  /* 0x00000005cd007c0c */ /* 0x000fc4000bf46270 */
[----:B------:R-:W-:Y:S01]  /*1c40*/  SEL R80, RZ, 0x10, P6 ;  /* 0x00000010ff507807 */ /* 0x000fe20003000000 */
[----:B------:R4:W-:Y:S01]  /*1c50*/  LDGSTS.E.BYPASS.128 [R192+0xf800], [R8.64], P5 ;  /* 0x0f80000008c07fae */ /* 0x0009e2000a901c4e */
[----:B------:R-:W-:Y:S01]  /*1c60*/  ISETP.NE.U32.AND P6, PT, R55, RZ, PT ;  /* 0x000000ff3700720c */ /* 0x000fe20003fc5070 */
[C---:B-1----:R-:W-:Y:S01]  /*1c70*/  IMAD.WIDE R24, R165.reuse, 0x2, R24 ;  /* 0x00000002a5187825 */ /* 0x042fe200078e0218 */
[----:B------:R-:W-:Y:S01]  /*1c80*/  SEL R55, RZ, 0x10, P2 ;  /* 0x00000010ff377807 */ /* 0x000fe20001000000 */
[----:B------:R-:W0:Y:S01]  /*1c90*/  LDGDEPBAR ;  /* 0x00000000000079af */ /* 0x000e220000000000 */
[----:B------:R-:W-:Y:S01]  /*1ca0*/  ISETP.GE.AND P2, PT, R102, UR4, PT ;  /* 0x0000000466007c0c */ /* 0x000fe2000bf46270 */
[C---:B------:R-:W-:Y:S01]  /*1cb0*/  IMAD.WIDE R26, R165.reuse, 0x2, R26 ;  /* 0x00000002a51a7825 */ /* 0x040fe200078e021a */
[----:B------:R-:W-:Y:S01]  /*1cc0*/  ISETP.GE.AND P5, PT, R100, UR4, PT ;  /* 0x0000000464007c0c */ /* 0x000fe2000bfa6270 */
[----:B------:R-:W-:Y:S01]  /*1cd0*/  BAR.SYNC.DEFER_BLOCKING 0x0 ;  /* 0x0000000000007b1d */ /* 0x000fe20000010000 */
[----:B------:R-:W-:Y:S01]  /*1ce0*/  SEL R76, RZ, 0x10, P2 ;  /* 0x00000010ff4c7807 */ /* 0x000fe20001000000 */
[----:B------:R-:W-:Y:S01]  /*1cf0*/  IMAD.WIDE R28, R165, 0x2, R28 ;  /* 0x00000002a51c7825 */ /* 0x000fe200078e021c */
[----:B------:R-:W-:-:S02]  /*1d00*/  ISETP.GE.AND P2, PT, R98, UR4, PT ;  /* 0x0000000462007c0c */ /* 0x000fc4000bf46270 */
[----:B------:R-:W-:Y:S01]  /*1d10*/  SEL R76, R76, RZ, P0 ;  /* 0x000000ff4c4c7207 */ /* 0x000fe20000000000 */
[C---:B------:R-:W-:Y:S01]  /*1d20*/  IMAD.WIDE R30, R165.reuse, 0x2, R30 ;  /* 0x00000002a51e7825 */ /* 0x040fe200078e021e */
[----:B------:R-:W-:Y:S02]  /*1d30*/  SEL R77, RZ, 0x10, P5 ;  /* 0x00000010ff4d7807 */ /* 0x000fe40002800000 */
[----:B------:R-:W-:Y:S01]  /*1d40*/  SEL R78, RZ, 0x10, P2 ;  /* 0x00000010ff4e7807 */ /* 0x000fe20001000000 */
[----:B------:R-:W-:Y:S01]  /*1d50*/  IMAD.WIDE R32, R165, 0x2, R32 ;  /* 0x00000002a5207825 */ /* 0x000fe200078e0220 */
[----:B------:R-:W-:Y:S02]  /*1d60*/  ISETP.NE.U32.AND P2, PT, R76, RZ, PT ;  /* 0x000000ff4c00720c */ /* 0x000fe40003f45070 */
[----:B------:R-:W-:Y:S01]  /*1d70*/  SEL R77, R77, RZ, P0 ;  /* 0x000000ff4d4d7207 */ /* 0x000fe20000000000 */
[----:B------:R-:W-:Y:S01]  /*1d80*/  IMAD.WIDE R34, R165, 0x2, R34 ;  /* 0x00000002a5227825 */ /* 0x000fe200078e0222 */
[----:B------:R-:W-:-:S02]  /*1d90*/  ISETP.GE.AND P5, PT, R92, UR4, PT ;  /* 0x000000045c007c0c */ /* 0x000fc4000bfa6270 */
[----:B------:R-:W-:Y:S01]  /*1da0*/  SEL R78, R78, RZ, P0 ;  /* 0x000000ff4e4e7207 */ /* 0x000fe20000000000 */
[----:B------:R-:W-:Y:S01]  /*1db0*/  IMAD.WIDE R36, R165, 0x2, R36 ;  /* 0x00000002a5247825 */ /* 0x000fe200078e0224 */
[----:B------:R-:W-:Y:S02]  /*1dc0*/  SEL R79, R79, RZ, P0 ;  /* 0x000000ff4f4f7207 */ /* 0x000fe40000000000 */
[----:B------:R-:W-:Y:S01]  /*1dd0*/  SEL R80, R80, RZ, P0 ;  /* 0x000000ff50507207 */ /* 0x000fe20000000000 */
[C---:B------:R-:W-:Y:S01]  /*1de0*/  IMAD.WIDE R38, R165.reuse, 0x2, R38 ;  /* 0x00000002a5267825 */ /* 0x040fe200078e0226 */
[----:B------:R-:W-:Y:S01]  /*1df0*/  @!PT LDS RZ, [RZ] ;  /* 0x00000000fffff984 */ /* 0x000fe20000000800 */
[----:B------:R-:W-:Y:S01]  /*1e00*/  @!PT LDS RZ, [RZ] ;  /* 0x00000000fffff984 */ /* 0x000fe20000000800 */
[----:B------:R-:W-:Y:S01]  /*1e10*/  @!PT LDS RZ, [RZ] ;  /* 0x00000000fffff984 */ /* 0x000fe20000000800 */
[----:B------:R1:W-:Y:S03]  /*1e20*/  LDGSTS.E.BYPASS.128 [R200+0x34000], [R2.64+0x100], P3 ;  /* 0x3400010002c87fae */ /* 0x0003e60009901c4e */
[C---:B------:R-:W-:Y:S01]  /*1e30*/  IMAD.WIDE R40, R165.reuse, 0x2, R40 ;  /* 0x00000002a5287825 */ /* 0x040fe200078e0228 */
        /* <DEDUP_REMOVED lines=11> */
[----:B------:R-:W-:Y:S01]  /*1ef0*/  IMAD.WIDE R58, R165, 0x2, R58 ;  /* 0x00000002a53a7825 */ /* 0x000fe200078e023a */
[----:B------:R1:W-:Y:S01]  /*1f00*/  LDGSTS.E.BYPASS.128 [R200+0x37800], [R2.64+0x100], P3 ;  /* 0x3780010002c87fae */ /* 0x0003e20009901c4e */
[----:B------:R-:W-:-:S02]  /*1f10*/  ISETP.GE.AND P3, PT, R96, UR4, PT ;  /* 0x0000000460007c0c */ /* 0x000fc4000bf66270 */
[C---:B------:R-:W-:Y:S01]  /*1f20*/  IMAD.WIDE R60, R165.reuse, 0x2, R60 ;  /* 0x00000002a53c7825 */ /* 0x040fe200078e023c */
[----:B------:R-:W0:Y:S01]  /*1f30*/  LDGDEPBAR ;  /* 0x00000000000079af */ /* 0x000e220000000000 */
[----:B------:R-:W-:Y:S02]  /*1f40*/  SEL R76, RZ, 0x10, P3 ;  /* 0x00000010ff4c7807 */ /* 0x000fe40001800000 */
[----:B------:R-:W-:Y:S01]  /*1f50*/  IMAD.WIDE R62, R165, 0x2, R62 ;  /* 0x00000002a53e7825 */ /* 0x000fe200078e023e */
[----:B------:R-:W-:Y:S01]  /*1f60*/  ISETP.NE.U32.AND P3, PT, R77, RZ, PT ;  /* 0x000000ff4d00720c */ /* 0x000fe20003f65070 */
[----:B------:R5:W-:Y:S01]  /*1f70*/  LDGSTS.E.BYPASS.128 [R193+0x10000], [R4.64], P4 ;  /* 0x1000000004c17fae */ /* 0x000be2000a101c4e */
[----:B------:R-:W-:Y:S01]  /*1f80*/  SEL R77, RZ, 0x10, P5 ;  /* 0x00000010ff4d7807 */ /* 0x000fe20002800000 */
[C---:B------:R-:W-:Y:S01]  /*1f90*/  IMAD.WIDE R64, R165.reuse, 0x2, R64 ;  /* 0x00000002a5407825 */ /* 0x040fe200078e0240 */
[----:B------:R-:W-:Y:S01]  /*1fa0*/  SEL R76, R76, RZ, P0 ;  /* 0x000000ff4c4c7207 */ /* 0x000fe20000000000 */
[----:B------:R1:W-:Y:S01]  /*1fb0*/  LDGSTS.E.BYPASS.128 [R192+0x10800], [R6.64], P6 ;  /* 0x1080000006c07fae */ /* 0x0003e2000b101c4e */
[----:B------:R-:W-:Y:S01]  /*1fc0*/  ISETP.NE.U32.AND P4, PT, R78, RZ, PT ;  /* 0x000000ff4e00720c */ /* 0x000fe20003f85070 */
[C---:B------:R-:W-:Y:S01]  /*1fd0*/  IMAD.WIDE R66, R165.reuse, 0x2, R66 ;  /* 0x00000002a5427825 */ /* 0x040fe200078e0242 */
[----:B------:R-:W-:Y:S01]  /*1fe0*/  ISETP.GE.AND P6, PT, R90, UR4, PT ;  /* 0x000000045a007c0c */ /* 0x000fe2000bfc6270 */
[----:B------:R1:W-:Y:S01]  /*1ff0*/  LDGSTS.E.BYPASS.128 [R193+0x11000], [R12.64], P2 ;  /* 0x110000000cc17fae */ /* 0x0003e20009101c4e */
[----:B------:R-:W-:Y:S01]  /*2000*/  ISETP.NE.U32.AND P5, PT, R76, RZ, PT ;  /* 0x000000ff4c00720c */ /* 0x000fe20003fa5070 */
[----:B------:R-:W-:Y:S01]  /*2010*/  IMAD.WIDE R68, R165, 0x2, R68 ;  /* 0x00000002a5447825 */ /* 0x000fe200078e0244 */
[----:B------:R-:W-:Y:S01]  /*2020*/  SEL R77, R77, RZ, P0 ;  /* 0x000000ff4d4d7207 */ /* 0x000fe20000000000 */
[----:B------:R1:W-:Y:S01]  /*2030*/  LDGSTS.E.BYPASS.128 [R192+0x11800], [R14.64], P3 ;  /* 0x118000000ec07fae */ /* 0x0003e20009901c4e */
[----:B------:R-:W-:Y:S01]  /*2040*/  SEL R76, RZ, 0x10, P6 ;  /* 0x00000010ff4c7807 */ /* 0x000fe20003000000 */
[----:B------:R-:W-:Y:S01]  /*2050*/  IMAD.WIDE R70, R165, 0x2, R70 ;  /* 0x00000002a5467825 */ /* 0x000fe200078e0246 */
[----:B------:R-:W-:-:S02]  /*2060*/  ISETP.GE.AND P6, PT, R88, UR4, PT ;  /* 0x0000000458007c0c */ /* 0x000fc4000bfc6270 */
[----:B------:R-:W-:Y:S01]  /*2070*/  ISETP.NE.U32.AND P2, PT, R77, RZ, PT ;  /* 0x000000ff4d00720c */ /* 0x000fe20003f45070 */
[----:B------:R1:W-:Y:S01]  /*2080*/  LDGSTS.E.BYPASS.128 [R193+0x12000], [R24.64], P4 ;  /* 0x1200000018c17fae */ /* 0x0003e2000a101c4e */
[----:B------:R-:W-:Y:S01]  /*2090*/  SEL R76, R76, RZ, P0 ;  /* 0x000000ff4c4c7207 */ /* 0x000fe20000000000 */
[C---:B------:R-:W-:Y:S01]  /*20a0*/  IMAD.WIDE R72, R165.reuse, 0x2, R72 ;  /* 0x00000002a5487825 */ /* 0x040fe200078e0248 */
[----:B------:R-:W-:Y:S01]  /*20b0*/  SEL R77, RZ, 0x10, P6 ;  /* 0x00000010ff4d7807 */ /* 0x000fe20003000000 */
[----:B------:R1:W-:Y:S01]  /*20c0*/  LDGSTS.E.BYPASS.128 [R192+0x12800], [R26.64], P5 ;  /* 0x128000001ac07fae */ /* 0x0003e2000a901c4e */
[----:B------:R-:W-:Y:S01]  /*20d0*/  ISETP.GE.AND P6, PT, R86, UR4, PT ;  /* 0x0000000456007c0c */ /* 0x000fe2000bfc6270 */
[C---:B------:R-:W-:Y:S01]  /*20e0*/  IMAD.WIDE R74, R165.reuse, 0x2, R74 ;  /* 0x00000002a54a7825 */ /* 0x040fe200078e024a */
[----:B------:R-:W-:Y:S02]  /*20f0*/  ISETP.NE.U32.AND P4, PT, R76, RZ, PT ;  /* 0x000000ff4c00720c */ /* 0x000fe40003f85070 */
[----:B------:R-:W-:Y:S01]  /*2100*/  SEL R76, RZ, 0x10, P6 ;  /* 0x00000010ff4c7807 */ /* 0x000fe20003000000 */
[----:B------:R-:W-:Y:S01]  /*2110*/  IMAD.WIDE R22, R165, 0x2, R22 ;  /* 0x00000002a5167825 */ /* 0x000fe200078e0216 */
[----:B------:R-:W-:Y:S01]  /*2120*/  SEL R77, R77, RZ, P0 ;  /* 0x000000ff4d4d7207 */ /* 0x000fe20000000000 */
[----:B------:R1:W-:Y:S01]  /*2130*/  LDGSTS.E.BYPASS.128 [R193+0x13000], [R28.64], P2 ;  /* 0x130000001cc17fae */ /* 0x0003e20009101c4e */
[----:B------:R-:W-:Y:S01]  /*2140*/  ISETP.GE.AND P6, PT, R83, UR4, PT ;  /* 0x0000000453007c0c */ /* 0x000fe2000bfc6270 */
[----:B------:R-:W-:Y:S01]  /*2150*/  IMAD.WIDE R20, R165, 0x2, R20 ;  /* 0x00000002a5147825 */ /* 0x000fe200078e0214 */
[----:B------:R-:W-:Y:S01]  /*2160*/  ISETP.GE.AND P5, PT, R81, UR4, PT ;  /* 0x0000000451007c0c */ /* 0x000fe2000bfa6270 */
[----:B------:R1:W-:Y:S01]  /*2170*/  LDGSTS.E.BYPASS.128 [R192+0x13800], [R30.64], P1 ;  /* 0x138000001ec07fae */ /* 0x0003e20008901c4e */
[----:B------:R-:W-:Y:S01]  /*2180*/  SEL R76, R76, RZ, P0 ;  /* 0x000000ff4c4c7207 */ /* 0x000fe20000000000 */
[----:B--2---:R-:W-:Y:S01]  /*2190*/  IMAD.WIDE R18, R165, 0x2, R18 ;  /* 0x00000002a5127825 */ /* 0x004fe200078e0212 */
[----:B------:R-:W-:Y:S01]  /*21a0*/  ISETP.NE.U32.AND P2, PT, R77, RZ, PT ;  /* 0x000000ff4d00720c */ /* 0x000fe20003f45070 */
[----:B------:R2:W-:Y:S01]  /*21b0*/  LDGSTS.E.BYPASS.128 [R193+0x14000], [R32.64], P4 ;  /* 0x1400000020c17fae */ /* 0x0005e2000a101c4e */
[----:B------:R-:W-:Y:S01]  /*21c0*/  SEL R78, RZ, 0x10, P6 ;  /* 0x00000010ff4e7807 */ /* 0x000fe20003000000 */
[----:B---3--:R-:W-:Y:S01]  /*21d0*/  IMAD.WIDE R10, R165, 0x2, R10 ;  /* 0x00000002a50a7825 */ /* 0x008fe200078e020a */
[----:B------:R-:W-:-:S02]  /*21e0*/  SEL R77, RZ, 0x10, P5 ;  /* 0x00000010ff4d7807 */ /* 0x000fc40002800000 */
[----:B------:R-:W-:Y:S01]  /*21f0*/  ISETP.NE.U32.AND P6, PT, R76, RZ, PT ;  /* 0x000000ff4c00720c */ /* 0x000fe20003fc5070 */
[----:B----4-:R-:W-:Y:S01]  /*2200*/  IMAD.WIDE R8, R165, 0x2, R8 ;  /* 0x00000002a5087825 */ /* 0x010fe200078e0208 */
[----:B------:R-:W-:Y:S02]  /*2210*/  ISETP.GE.AND P5, PT, R85, UR4, PT ;  /* 0x0000000455007c0c */ /* 0x000fe4000bfa6270 */
[----:B------:R-:W-:Y:S01]  /*2220*/  SEL R77, R77, RZ, P0 ;  /* 0x000000ff4d4d7207 */ /* 0x000fe20000000000 */
[C---:B-----5:R-:W-:Y:S01]  /*2230*/  IMAD.WIDE R4, R165.reuse, 0x2, R4 ;  /* 0x00000002a5047825 */ /* 0x060fe200078e0204 */
[----:B------:R-:W-:Y:S01]  /*2240*/  SEL R76, RZ, 0x10, P5 ;  /* 0x00000010ff4c7807 */ /* 0x000fe20002800000 */
[----:B------:R3:W-:Y:S01]  /*2250*/  LDGSTS.E.BYPASS.128 [R192+0x14800], [R34.64], P2 ;  /* 0x1480000022c07fae */ /* 0x0007e20009101c4e */
[----:B------:R-:W-:Y:S01]  /*2260*/  SEL R78, R78, RZ, P0 ;  /* 0x000000ff4e4e7207 */ /* 0x000fe20000000000 */
[----:B-1----:R-:W-:Y:S01]  /*2270*/  IMAD.WIDE R6, R165, 0x2, R6 ;  /* 0x00000002a5067825 */ /* 0x002fe200078e0206 */
[----:B------:R-:W-:-:S02]  /*2280*/  ISETP.NE.U32.AND P1, PT, R77, RZ, PT ;  /* 0x000000ff4d00720c */ /* 0x000fc40003f25070 */
[----:B------:R-:W-:Y:S01]  /*2290*/  SEL R76, R76, RZ, P0 ;  /* 0x000000ff4c4c7207 */ /* 0x000fe20000000000 */
[----:B------:R1:W-:Y:S01]  /*22a0*/  LDGSTS.E.BYPASS.128 [R193+0x15000], [R36.64], P6 ;  /* 0x1500000024c17fae */ /* 0x0003e2000b101c4e */
[----:B------:R-:W-:Y:S01]  /*22b0*/  ISETP.GE.AND P4, PT, R87, UR4, PT ;  /* 0x0000000457007c0c */ /* 0x000fe2000bf86270 */
[C---:B------:R-:W-:Y:S01]  /*22c0*/  IMAD.WIDE R12, R165.reuse, 0x2, R12 ;  /* 0x00000002a50c7825 */ /* 0x040fe200078e020c */
[----:B------:R-:W-:Y:S02]  /*22d0*/  ISETP.NE.U32.AND P5, PT, R78, RZ, PT ;  /* 0x000000ff4e00720c */ /* 0x000fe40003fa5070 */
[----:B------:R-:W-:Y:S01]  /*22e0*/  ISETP.NE.U32.AND P2, PT, R76, RZ, PT ;  /* 0x000000ff4c00720c */ /* 0x000fe20003f45070 */
[----:B------:R-:W-:Y:S01]  /*22f0*/  IMAD.WIDE R14, R165, 0x2, R14 ;  /* 0x00000002a50e7825 */ /* 0x000fe200078e020e */
[----:B------:R-:W-:Y:S02]  /*2300*/  SEL R76, RZ, 0x10, P4 ;  /* 0x00000010ff4c7807 */ /* 0x000fe40002000000 */
[----:B------:R-:W-:Y:S01]  /*2310*/  ISETP.GE.AND P6, PT, R89, UR4, PT ;  /* 0x0000000459007c0c */ /* 0x000fe2000bfc6270 */
[----:B------:R4:W-:Y:S01]  /*2320*/  LDGSTS.E.BYPASS.128 [R192+0x15800], [R38.64], P1 ;  /* 0x1580000026c07fae */ /* 0x0009e20008901c4e */
[----:B------:R-:W-:Y:S01]  /*2330*/  SEL R76, R76, RZ, P0 ;  /* 0x000000ff4c4c7207 */ /* 0x000fe20000000000 */
[----:B------:R-:W-:Y:S01]  /*2340*/  IMAD.WIDE R24, R165, 0x2, R24 ;  /* 0x00000002a5187825 */ /* 0x000fe200078e0218 */
[----:B------:R-:W-:-:S02]  /*2350*/  SEL R77, RZ, 0x10, P6 ;  /* 0x00000010ff4d7807 */ /* 0x000fc40003000000 */
[----:B------:R-:W-:Y:S01]  /*2360*/  ISETP.GE.AND P6, PT, R91, UR4, PT ;  /* 0x000000045b007c0c */ /* 0x000fe2000bfc6270 */
[----:B------:R5:W-:Y:S01]  /*2370*/  LDGSTS.E.BYPASS.128 [R193+0x16000], [R40.64], P5 ;  /* 0x1600000028c17fae */ /* 0x000be2000a901c4e */
[----:B------:R-:W-:Y:S01]  /*2380*/  ISETP.NE.U32.AND P1, PT, R76, RZ, PT ;  /* 0x000000ff4c00720c */ /* 0x000fe20003f25070 */
[----:B------:R-:W-:Y:S01]  /*2390*/  IMAD.WIDE R26, R165, 0x2, R26 ;  /* 0x00000002a51a7825 */ /* 0x000fe200078e021a */
[----:B------:R-:W-:Y:S01]  /*23a0*/  SEL R76, RZ, 0x10, P6 ;  /* 0x00000010ff4c7807 */ /* 0x000fe20003000000 */
[----:B------:R1:W-:Y:S01]  /*23b0*/  LDGSTS.E.BYPASS.128 [R192+0x16800], [R42.64], P2 ;  /* 0x168000002ac07fae */ /* 0x0003e20009101c4e */
[----:B------:R-:W-:Y:S01]  /*23c0*/  SEL R77, R77, RZ, P0 ;  /* 0x000000ff4d4d7207 */ /* 0x000fe20000000000 */
[----:B------:R-:W-:Y:S01]  /*23d0*/  IMAD.WIDE R28, R165, 0x2, R28 ;  /* 0x00000002a51c7825 */ /* 0x000fe200078e021c */
[----:B------:R-:W-:Y:S02]  /*23e0*/  ISETP.NE.U32.AND P3, PT, R79, RZ, PT ;  /* 0x000000ff4f00720c */ /* 0x000fe40003f65070 */
[----:B------:R-:W-:Y:S01]  /*23f0*/  ISETP.GE.AND P5, PT, R93, UR4, PT ;  /* 0x000000045d007c0c */ /* 0x000fe2000bfa6270 */
[----:B------:R-:W-:Y:S01]  /*2400*/  IMAD.WIDE R30, R165, 0x2, R30 ;  /* 0x00000002a51e7825 */ /* 0x000fe200078e021e */
[----:B------:R-:W-:-:S02]  /*2410*/  ISETP.GE.AND P6, PT, R95, UR4, PT ;  /* 0x000000045f007c0c */ /* 0x000fc4000bfc6270 */
[----:B------:R-:W-:Y:S01]  /*2420*/  SEL R76, R76, RZ, P0 ;  /* 0x000000ff4c4c7207 */ /* 0x000fe20000000000 */
[----:B------:R1:W-:Y:S01]  /*2430*/  LDGSTS.E.BYPASS.128 [R193+0x17000], [R44.64], P1 ;  /* 0x170000002cc17fae */ /* 0x0003e20008901c4e */
[----:B------:R-:W-:Y:S01]  /*2440*/  ISETP.NE.U32.AND P2, PT, R77, RZ, PT ;  /* 0x000000ff4d00720c */ /* 0x000fe20003f45070 */
[C---:B--2---:R-:W-:Y:S01]  /*2450*/  IMAD.WIDE R32, R165.reuse, 0x2, R32 ;  /* 0x00000002a5207825 */ /* 0x044fe200078e0220 */
[----:B------:R-:W-:Y:S02]  /*2460*/  SEL R77, RZ, 0x10, P5 ;  /* 0x00000010ff4d7807 */ /* 0x000fe40002800000 */
[----:B------:R-:W-:Y:S01]  /*2470*/  SEL R78, RZ, 0x10, P6 ;  /* 0x00000010ff4e7807 */ /* 0x000fe20003000000 */
[----:B------:R2:W-:Y:S01]  /*2480*/  LDGSTS.E.BYPASS.128 [R192+0x17800], [R46.64], P3 ;  /* 0x178000002ec07fae */ /* 0x0005e20009901c4e */
[----:B------:R-:W-:Y:S01]  /*2490*/  ISETP.GE.AND P5, PT, R82, UR4, PT ;  /* 0x0000000452007c0c */ /* 0x000fe2000bfa6270 */
[----:B---3--:R-:W-:Y:S01]  /*24a0*/  IMAD.WIDE R34, R165, 0x2, R34 ;  /* 0x00000002a5227825 */ /* 0x008fe200078e0222 */
[----:B------:R-:W-:-:S02]  /*24b0*/  ISETP.NE.U32.AND P6, PT, R76, RZ, PT ;  /* 0x000000ff4c00720c */ /* 0x000fc40003fc5070 */
[----:B------:R-:W-:Y:S01]  /*24c0*/  SEL R77, R77, RZ, P0 ;  /* 0x000000ff4d4d7207 */ /* 0x000fe20000000000 */
[----:B-1----:R-:W-:Y:S01]  /*24d0*/  IMAD.WIDE R36, R165, 0x2, R36 ;  /* 0x00000002a5247825 */ /* 0x002fe200078e0224 */
[----:B------:R-:W-:Y:S01]  /*24e0*/  SEL R76, RZ, 0x10, P5 ;  /* 0x00000010ff4c7807 */ /* 0x000fe20002800000 */
[----:B------:R1:W-:Y:S01]  /*24f0*/  LDGSTS.E.BYPASS.128 [R193+0x18000], [R48.64], P2 ;  /* 0x1800000030c17fae */ /* 0x0003e20009101c4e */
[----:B------:R-:W-:Y:S01]  /*2500*/  ISETP.GE.AND P1, PT, R97, UR4, PT ;  /* 0x0000000461007c0c */ /* 0x000fe2000bf26270 */
[----:B----4-:R-:W-:Y:S01]  /*2510*/  IMAD.WIDE R38, R165, 0x2, R38 ;  /* 0x00000002a5267825 */ /* 0x010fe200078e0226 */
[----:B------:R-:W-:Y:S02]  /*2520*/  SEL R78, R78, RZ, P0 ;  /* 0x000000ff4e4e7207 */ /* 0x000fe40000000000 */
[----:B------:R-:W-:Y:S01]  /*2530*/  ISETP.NE.U32.AND P5, PT, R77, RZ, PT ;  /* 0x000000ff4d00720c */ /* 0x000fe20003fa5070 */
[C---:B-----5:R-:W-:Y:S01]  /*2540*/  IMAD.WIDE R40, R165.reuse, 0x2, R40 ;  /* 0x00000002a5287825 */ /* 0x060fe200078e0228 */
[----:B------:R-:W-:Y:S01]  /*2550*/  SEL R77, R76, RZ, P0 ;  /* 0x000000ff4c4d7207 */ /* 0x000fe20000000000 */
[----:B------:R3:W-:Y:S01]  /*2560*/  LDGSTS.E.BYPASS.128 [R192+0x18800], [R56.64], P6 ;  /* 0x1880000038c07fae */ /* 0x0007e2000b101c4e */
[----:B------:R-:W-:Y:S01]  /*2570*/  ISETP.NE.U32.AND P3, PT, R78, RZ, PT ;  /* 0x000000ff4e00720c */ /* 0x000fe20003f65070 */
[----:B------:R-:W-:Y:S01]  /*2580*/  IMAD.WIDE R42, R165, 0x2, R42 ;  /* 0x00000002a52a7825 */ /* 0x000fe200078e022a */
[----:B------:R-:W-:-:S02]  /*2590*/  SEL R76, RZ, 0x10, P1 ;  /* 0x00000010ff4c7807 */ /* 0x000fc40000800000 */
[----:B------:R-:W-:Y:S01]  /*25a0*/  ISETP.GE.AND P2, PT, R99, UR4, PT ;  /* 0x0000000463007c0c */ /* 0x000fe2000bf46270 */
[----:B------:R-:W-:Y:S01]  /*25b0*/  IMAD.WIDE R44, R165, 0x2, R44 ;  /* 0x00000002a52c7825 */ /* 0x000fe200078e022c */
[----:B------:R-:W-:Y:S02]  /*25c0*/  SEL R76, R76, RZ, P0 ;  /* 0x000000ff4c4c7207 */ /* 0x000fe40000000000 */
[----:B------:R-:W-:Y:S01]  /*25d0*/  ISETP.NE.U32.AND P1, PT, R77, RZ, PT ;  /* 0x000000ff4d00720c */ /* 0x000fe20003f25070 */
[----:B------:R4:W-:Y:S01]  /*25e0*/  LDGSTS.E.BYPASS.128 [R193+0x19000], [R58.64], P5 ;  /* 0x190000003ac17fae */ /* 0x0009e2000a901c4e */
[----:B------:R-:W-:Y:S01]  /*25f0*/  ISETP.GE.AND P6, PT, R101, UR4, PT ;  /* 0x0000000465007c0c */ /* 0x000fe2000bfc6270 */
[C---:B--2---:R-:W-:Y:S01]  /*2600*/  IMAD.WIDE R46, R165.reuse, 0x2, R46 ;  /* 0x00000002a52e7825 */ /* 0x044fe200078e022e */
[----:B------:R-:W-:Y:S01]  /*2610*/  SEL R77, RZ, 0x10, P2 ;  /* 0x00000010ff4d7807 */ /* 0x000fe20001000000 */
[----:B------:R2:W-:Y:S01]  /*2620*/  LDGSTS.E.BYPASS.128 [R192+0x19800], [R60.64], P3 ;  /* 0x198000003cc07fae */ /* 0x0005e20009901c4e */
[----:B------:R-:W-:Y:S01]  /*2630*/  ISETP.NE.U32.AND P2, PT, R76, RZ, PT ;  /* 0x000000ff4c00720c */ /* 0x000fe20003f45070 */
[----:B-1----:R-:W-:Y:S01]  /*2640*/  IMAD.WIDE R48, R165, 0x2, R48 ;  /* 0x00000002a5307825 */ /* 0x002fe200078e0230 */
[----:B------:R-:W-:-:S02]  /*2650*/  SEL R76, RZ, 0x10, P6 ;  /* 0x00000010ff4c7807 */ /* 0x000fc40003000000 */
[----:B------:R-:W-:Y:S01]  /*2660*/  SEL R77, R77, RZ, P0 ;  /* 0x000000ff4d4d7207 */ /* 0x000fe20000000000 */
[----:B---3--:R-:W-:Y:S01]  /*2670*/  IMAD.WIDE R56, R165, 0x2, R56 ;  /* 0x00000002a5387825 */ /* 0x008fe200078e0238 */
[----:B------:R-:W-:Y:S02]  /*2680*/  ISETP.GE.AND P6, PT, R105, UR4, PT ;  /* 0x0000000469007c0c */ /* 0x000fe4000bfc6270 */
[----:B------:R-:W-:Y:S01]  /*2690*/  SEL R76, R76, RZ, P0 ;  /* 0x000000ff4c4c7207 */ /* 0x000fe20000000000 */
[----:B----4-:R-:W-:Y:S01]  /*26a0*/  IMAD.WIDE R58, R165, 0x2, R58 ;  /* 0x00000002a53a7825 */ /* 0x010fe200078e023a */
[----:B------:R-:W-:Y:S02]  /*26b0*/  ISETP.GE.AND P5, PT, R103, UR4, PT ;  /* 0x0000000467007c0c */ /* 0x000fe4000bfa6270 */
[----:B------:R-:W-:Y:S01]  /*26c0*/  ISETP.NE.U32.AND P3, PT, R77, RZ, PT ;  /* 0x000000ff4d00720c */ /* 0x000fe20003f65070 */
[----:B------:R1:W-:Y:S01]  /*26d0*/  LDGSTS.E.BYPASS.128 [R193+0x1a000], [R62.64], P2 ;  /* 0x1a0000003ec17fae */ /* 0x0003e20009101c4e */
[----:B------:R-:W-:Y:S01]  /*26e0*/  SEL R78, RZ, 0x10, P6 ;  /* 0x00000010ff4e7807 */ /* 0x000fe20003000000 */
[----:B--2---:R-:W-:Y:S01]  /*26f0*/  IMAD.WIDE R60, R165, 0x2, R60 ;  /* 0x00000002a53c7825 */ /* 0x004fe200078e023c */
[----:B------:R-:W-:-:S02]  /*2700*/  ISETP.NE.U32.AND P6, PT, R76, RZ, PT ;  /* 0x000000ff4c00720c */ /* 0x000fc40003fc5070 */
[----:B------:R-:W-:Y:S02]  /*2710*/  SEL R77, RZ, 0x10, P5 ;  /* 0x00000010ff4d7807 */ /* 0x000fe40002800000 */
[----:B------:R-:W-:Y:S02]  /*2720*/  ISETP.GE.AND P5, PT, R107, UR4, PT ;  /* 0x000000046b007c0c */ /* 0x000fe4000bfa6270 */
[----:B------:R-:W-:Y:S01]  /*2730*/  ISETP.NE.U32.AND P4, PT, R80, RZ, PT ;  /* 0x000000ff5000720c */ /* 0x000fe20003f85070 */
[----:B------:R-:W-:Y:S01]  /*2740*/  IMAD.MOV.U32 R80, RZ, RZ, RZ ;  /* 0x000000ffff507224 */ /* 0x000fe200078e00ff */
[----:B------:R-:W-:Y:S01]  /*2750*/  SEL R76, RZ, 0x10, P5 ;  /* 0x00000010ff4c7807 */ /* 0x000fe20002800000 */
[----:B------:R2:W-:Y:S01]  /*2760*/  LDGSTS.E.BYPASS.128 [R192+0x1a800], [R64.64], P3 ;  /* 0x1a80000040c07fae */ /* 0x0005e20009901c4e */
[----:B------:R-:W-:Y:S01]  /*2770*/  SEL R77, R77, RZ, P0 ;  /* 0x000000ff4d4d7207 */ /* 0x000fe20000000000 */
[----:B-1----:R-:W-:Y:S01]  /*2780*/  IMAD.WIDE R62, R165, 0x2, R62 ;  /* 0x00000002a53e7825 */ /* 0x002fe200078e023e */
[----:B------:R-:W-:Y:S01]  /*2790*/  SEL R76, R76, RZ, P0 ;  /* 0x000000ff4c4c7207 */ /* 0x000fe20000000000 */
[----:B------:R1:W-:Y:S01]  /*27a0*/  LDGSTS.E.BYPASS.128 [R193+0x1b000], [R66.64], P6 ;  /* 0x1b00000042c17fae */ /* 0x0003e2000b101c4e */
[----:B------:R-:W-:-:S02]  /*27b0*/  ISETP.NE.U32.AND P2, PT, R77, RZ, PT ;  /* 0x000000ff4d00720c */ /* 0x000fc40003f45070 */
[----:B------:R-:W-:Y:S02]  /*27c0*/  ISETP.GE.AND P3, PT, R109, UR4, PT ;  /* 0x000000046d007c0c */ /* 0x000fe4000bf66270 */
[----:B------:R-:W-:Y:S01]  /*27d0*/  ISETP.NE.U32.AND P6, PT, R76, RZ, PT ;  /* 0x000000ff4c00720c */ /* 0x000fe20003fc5070 */
[----:B------:R3:W-:Y:S01]  /*27e0*/  LDGSTS.E.BYPASS.128 [R192+0x1b800], [R68.64], P4 ;  /* 0x1b80000044c07fae */ /* 0x0007e2000a101c4e */
[----:B------:R-:W-:Y:S01]  /*27f0*/  SEL R76, RZ, 0x10, P3 ;  /* 0x00000010ff4c7807 */ /* 0x000fe20001800000 */
[----:B--2---:R-:W-:Y:S01]  /*2800*/  IMAD.WIDE R64, R165, 0x2, R64 ;  /* 0x00000002a5407825 */ /* 0x004fe200078e0240 */
[----:B------:R-:W-:Y:S02]  /*2810*/  SEL R78, R78, RZ, P0 ;  /* 0x000000ff4e4e7207 */ /* 0x000fe40000000000 */
[----:B------:R-:W-:Y:S01]  /*2820*/  ISETP.GE.AND P4, PT, R111, UR4, PT ;  /* 0x000000046f007c0c */ /* 0x000fe2000bf86270 */
[----:B-1----:R-:W-:Y:S01]  /*2830*/  IMAD.WIDE R66, R165, 0x2, R66 ;  /* 0x00000002a5427825 */ /* 0x002fe200078e0242 */
[----:B------:R-:W-:Y:S01]  /*2840*/  SEL R76, R76, RZ, P0 ;  /* 0x000000ff4c4c7207 */ /* 0x000fe20000000000 */
[----:B------:R1:W-:Y:S01]  /*2850*/  LDGSTS.E.BYPASS.128 [R193+0x1c000], [R70.64], P2 ;  /* 0x1c00000046c17fae */ /* 0x0003e20009101c4e */
[----:B------:R-:W-:-:S02]  /*2860*/  ISETP.NE.U32.AND P5, PT, R78, RZ, PT ;  /* 0x000000ff4e00720c */ /* 0x000fc40003fa5070 */
[----:B------:R-:W-:Y:S01]  /*2870*/  SEL R77, RZ, 0x10, P4 ;  /* 0x00000010ff4d7807 */ /* 0x000fe20002000000 */
[----:B---3--:R-:W-:Y:S01]  /*2880*/  IMAD.WIDE R68, R165, 0x2, R68 ;  /* 0x00000002a5447825 */ /* 0x008fe200078e0244 */
[----:B------:R-:W-:Y:S02]  /*2890*/  ISETP.NE.U32.AND P4, PT, R76, RZ, PT ;  /* 0x000000ff4c00720c */ /* 0x000fe40003f85070 */
[----:B------:R-:W-:Y:S02]  /*28a0*/  ISETP.GE.AND P3, PT, R113, UR4, PT ;  /* 0x0000000471007c0c */ /* 0x000fe4000bf66270 */
[----:B------:R-:W-:Y:S02]  /*28b0*/  ISETP.GE.AND P2, PT, R115, UR4, PT ;  /* 0x0000000473007c0c */ /* 0x000fe4000bf46270 */
[----:B------:R-:W-:Y:S01]  /*28c0*/  SEL R76, RZ, 0x10, P3 ;  /* 0x00000010ff4c7807 */ /* 0x000fe20001800000 */
[----:B-1----:R-:W-:Y:S01]  /*28d0*/  IMAD.WIDE R70, R165, 0x2, R70 ;  /* 0x00000002a5467825 */ /* 0x002fe200078e0246 */
[----:B------:R-:W-:Y:S01]  /*28e0*/  SEL R78, RZ, 0x10, P2 ;  /* 0x00000010ff4e7807 */ /* 0x000fe20001000000 */
[----:B------:R1:W-:Y:S01]  /*28f0*/  LDGSTS.E.BYPASS.128 [R192+0x1c800], [R72.64], P5 ;  /* 0x1c80000048c07fae */ /* 0x0003e2000a901c4e */
[----:B------:R-:W-:Y:S01]  /*2900*/  ISETP.GE.AND P2, PT, R106, UR5, PT ;  /* 0x000000056a007c0c */ /* 0x000fe2000bf46270 */
[----:B------:R-:W-:Y:S01]  /*2910*/  IMAD.MOV.U32 R106, RZ, RZ, RZ ;  /* 0x000000ffff6a7224 */ /* 0x000fe200078e00ff */
[----:B------:R-:W-:Y:S01]  /*2920*/  SEL R77, R77, RZ, P0 ;  /* 0x000000ff4d4d7207 */ /* 0x000fe20000000000 */
[----:B------:R2:W-:Y:S01]  /*2930*/  LDGSTS.E.BYPASS.128 [R193+0x1d000], [R74.64], P6 ;  /* 0x1d0000004ac17fae */ /* 0x0005e2000b101c4e */
[----:B------:R-:W-:-:S02]  /*2940*/  SEL R76, R76, RZ, P0 ;  /* 0x000000ff4c4c7207 */ /* 0x000fc40000000000 */
[----:B------:R-:W-:Y:S01]  /*2950*/  SEL R78, R78, RZ, P0 ;  /* 0x000000ff4e4e7207 */ /* 0x000fe20000000000 */
[----:B------:R3:W-:Y:S01]  /*2960*/  LDGSTS.E.BYPASS.128 [R192+0x1d800], [R22.64], P4 ;  /* 0x1d80000016c07fae */ /* 0x0007e2000a101c4e */
[----:B------:R-:W-:Y:S02]  /*2970*/  SEL R79, RZ, 0x10, P2 ;  /* 0x00000010ff4f7807 */ /* 0x000fe40001000000 */
[----:B------:R-:W-:Y:S01]  /*2980*/  ISETP.NE.U32.AND P2, PT, R77, RZ, PT ;  /* 0x000000ff4d00720c */ /* 0x000fe20003f45070 */
[C---:B-1----:R-:W-:Y:S01]  /*2990*/  IMAD.WIDE R72, R165.reuse, 0x2, R72 ;  /* 0x00000002a5487825 */ /* 0x042fe200078e0248 */
[----:B------:R-:W-:Y:S02]  /*29a0*/  ISETP.NE.U32.AND P5, PT, R76, RZ, PT ;  /* 0x000000ff4c00720c */ /* 0x000fe40003fa5070 */
[----:B------:R-:W-:Y:S01]  /*29b0*/  ISETP.NE.U32.AND P4, PT, R78, RZ, PT ;  /* 0x000000ff4e00720c */ /* 0x000fe20003f85070 */
[----:B--2---:R-:W-:Y:S01]  /*29c0*/  IMAD.WIDE R74, R165, 0x2, R74 ;  /* 0x00000002a54a7825 */ /* 0x004fe200078e024a */
[----:B------:R-:W-:-:S02]  /*29d0*/  ISETP.GE.AND P6, PT, R0, UR5, PT ;  /* 0x0000000500007c0c */ /* 0x000fc4000bfc6270 */
[----:B------:R-:W-:Y:S01]  /*29e0*/  ISETP.GT.AND P3, PT, R53, 0x17f, PT ;  /* 0x0000017f3500780c */ /* 0x000fe20003f64270 */
[----:B---3--:R-:W-:Y:S01]  /*29f0*/  IMAD.WIDE R22, R165, 0x2, R22 ;  /* 0x00000002a5167825 */ /* 0x008fe200078e0216 */
[----:B------:R-:W-:Y:S02]  /*2a00*/  SEL R76, RZ, 0x10, P6 ;  /* 0x00000010ff4c7807 */ /* 0x000fe40003000000 */
[----:B------:R-:W-:Y:S01]  /*2a10*/  ISETP.GE.AND P6, PT, R104, UR5, PT ;  /* 0x0000000568007c0c */ /* 0x000fe2000bfc6270 */
[----:B------:R1:W-:Y:S01]  /*2a20*/  LDGSTS.E.BYPASS.128 [R193+0x1e000], [R20.64], P2 ;  /* 0x1e00000014c17fae */ /* 0x0003e20009101c4e */
[----:B------:R-:W-:Y:S01]  /*2a30*/  SEL R76, R76, RZ, P3 ;  /* 0x000000ff4c4c7207 */ /* 0x000fe20001800000 */
[----:B------:R-:W-:Y:S01]  /*2a40*/  IMAD.MOV.U32 R104, RZ, RZ, RZ ;  /* 0x000000ffff687224 */ /* 0x000fe200078e00ff */
[----:B------:R-:W-:Y:S01]  /*2a50*/  SEL R55, R55, RZ, P3 ;  /* 0x000000ff37377207 */ /* 0x000fe20001800000 */
[----:B------:R2:W-:Y:S01]  /*2a60*/  LDGSTS.E.BYPASS.128 [R192+0x1e800], [R18.64], P5 ;  /* 0x1e80000012c07fae */ /* 0x0005e2000a901c4e */
[----:B------:R-:W-:Y:S01]  /*2a70*/  ISETP.NE.U32.AND P5, PT, R76, RZ, PT ;  /* 0x000000ff4c00720c */ /* 0x000fe20003fa5070 */
[----:B------:R-:W-:Y:S01]  /*2a80*/  IMAD.MOV.U32 R78, RZ, RZ, RZ ;  /* 0x000000ffff4e7224 */ /* 0x000fe200078e00ff */
[----:B------:R-:W-:Y:S01]  /*2a90*/  SEL R76, RZ, 0x10, P6 ;  /* 0x00000010ff4c7807 */ /* 0x000fe20003000000 */
[----:B------:R3:W-:Y:S01]  /*2aa0*/  LDGSTS.E.BYPASS.128 [R193+0x1f000], [R10.64], P4 ;  /* 0x1f0000000ac17fae */ /* 0x0007e2000a101c4e */
[----:B------:R-:W-:-:S02]  /*2ab0*/  ISETP.NE.U32.AND P6, PT, R55, RZ, PT ;  /* 0x000000ff3700720c */ /* 0x000fc40003fc5070 */
[----:B------:R-:W-:Y:S01]  /*2ac0*/  ISETP.GE.AND P2, PT, R102, UR5, PT ;  /* 0x0000000566007c0c */ /* 0x000fe2000bf46270 */
[----:B------:R4:W-:Y:S01]  /*2ad0*/  LDGSTS.E.BYPASS.128 [R192+0x1f800], [R8.64], P1 ;  /* 0x1f80000008c07fae */ /* 0x0009e20008901c4e */
[----:B------:R-:W-:Y:S01]  /*2ae0*/  SEL R76, R76, RZ, P3 ;  /* 0x000000ff4c4c7207 */ /* 0x000fe20001800000 */
[C---:B-1----:R-:W-:Y:S01]  /*2af0*/  IMAD.WIDE R20, R165.reuse, 0x2, R20 ;  /* 0x00000002a5147825 */ /* 0x042fe200078e0214 */
[----:B------:R-:W-:Y:S01]  /*2b00*/  SEL R55, RZ, 0x10, P2 ;  /* 0x00000010ff377807 */ /* 0x000fe20001000000 */
[----:B------:R-:W0:Y:S01]  /*2b10*/  LDGDEPBAR ;  /* 0x00000000000079af */ /* 0x000e220000000000 */
[----:B------:R-:W-:Y:S01]  /*2b20*/  ISETP.GE.AND P2, PT, R100, UR5, PT ;  /* 0x0000000564007c0c */ /* 0x000fe2000bf46270 */
[----:B--2---:R-:W-:Y:S01]  /*2b30*/  IMAD.WIDE R18, R165, 0x2, R18 ;  /* 0x00000002a5127825 */ /* 0x004fe200078e0212 */
[----:B------:R-:W-:Y:S01]  /*2b40*/  SEL R55, R55, RZ, P3 ;  /* 0x000000ff37377207 */ /* 0x000fe20001800000 */
[----:B------:R-:W-:Y:S01]  /*2b50*/  BAR.SYNC.DEFER_BLOCKING 0x0 ;  /* 0x0000000000007b1d */ /* 0x000fe20000010000 */
[----:B------:R-:W-:Y:S01]  /*2b60*/  ISETP.NE.U32.AND P4, PT, R76, RZ, PT ;  /* 0x000000ff4c00720c */ /* 0x000fe20003f85070 */
[----:B---3--:R-:W-:Y:S01]  /*2b70*/  IMAD.WIDE R10, R165, 0x2, R10 ;  /* 0x00000002a50a7825 */ /* 0x008fe200078e020a */
[----:B------:R-:W-:-:S02]  /*2b80*/  ISETP.NE.U32.AND P1, PT, R55, RZ, PT ;  /* 0x000000ff3700720c */ /* 0x000fc40003f25070 */
[----:B------:R-:W-:Y:S01]  /*2b90*/  SEL R55, RZ, 0x10, P2 ;  /* 0x00000010ff377807 */ /* 0x000fe20001000000 */
[----:B----4-:R-:W-:Y:S01]  /*2ba0*/  IMAD.WIDE R8, R165, 0x2, R8 ;  /* 0x00000002a5087825 */ /* 0x010fe200078e0208 */
[----:B------:R-:W-:Y:S02]  /*2bb0*/  SEL R79, R79, RZ, P3 ;  /* 0x000000ff4f4f7207 */ /* 0x000fe40001800000 */
[----:B------:R-:W-:Y:S01]  /*2bc0*/  SEL R55, R55, RZ, P3 ;  /* 0x000000ff37377207 */ /* 0x000fe20001800000 */
[----:B------:R-:W-:Y:S01]  /*2bd0*/  IMAD.MOV.U32 R100, RZ, RZ, RZ ;  /* 0x000000ffff647224 */ /* 0x000fe200078e00ff */
[----:B------:R-:W-:Y:S01]  /*2be0*/  ISETP.NE.U32.AND P0, PT, R79, RZ, PT ;  /* 0x000000ff4f00720c */ /* 0x000fe20003f05070 */
[----:B------:R-:W-:Y:S01]  /*2bf0*/  IMAD.MOV.U32 R102, RZ, RZ, RZ ;  /* 0x000000ffff667224 */ /* 0x000fe200078e00ff */
[----:B------:R-:W-:Y:S01]  /*2c00*/  ISETP.NE.U32.AND P2, PT, R55, RZ, PT ;  /* 0x000000ff3700720c */ /* 0x000fe20003f45070 */
[----:B------:R-:W-:Y:S01]  /*2c10*/  IMAD.MOV.U32 R76, RZ, RZ, RZ ;  /* 0x000000ffff4c7224 */ /* 0x000fe200078e00ff */
[----:B------:R-:W-:Y:S01]  /*2c20*/  @!PT LDS RZ, [RZ] ;  /* 0x00000000fffff984 */ /* 0x000fe20000000800 */
[----:B------:R-:W-:Y:S01]  /*2c30*/  @!PT LDS RZ, [RZ] ;  /* 0x00000000fffff984 */ /* 0x000fe20000000800 */
[----:B------:R-:W-:Y:S01]  /*2c40*/  @!PT LDS RZ, [RZ] ;  /* 0x00000000fffff984 */ /* 0x000fe20000000800 */
[----:B------:R1:W-:Y:S04]  /*2c50*/  LDGSTS.E.BYPASS.128 [R200+0x38000], [R2.64+0x200], P6 ;  /* 0x3800020002c87fae */ /* 0x0003e8000b101c4e */
[----:B------:R1:W-:Y:S04]  /*2c60*/  LDGSTS.E.BYPASS.128 [R200+0x38800], [R2.64+0x200], P6 ;  /* 0x3880020002c87fae */ /* 0x0003e8000b101c4e */
[----:B------:R1:W-:Y:S04]  /*2c70*/  LDGSTS.E.BYPASS.128 [R200+0x39000], [R2.64+0x200], P6 ;  /* 0x3900020002c87fae */ /* 0x0003e8000b101c4e */
[----:B------:R1:W-:Y:S04]  /*2c80*/  LDGSTS.E.BYPASS.128 [R200+0x39800], [R2.64+0x200], P6 ;  /* 0x3980020002c87fae */ /* 0x0003e8000b101c4e */
[----:B------:R1:W-:Y:S04]  /*2c90*/  LDGSTS.E.BYPASS.128 [R200+0x3a000], [R2.64+0x200], P6 ;  /* 0x3a00020002c87fae */ /* 0x0003e8000b101c4e */
[----:B------:R1:W-:Y:S04]  /*2ca0*/  LDGSTS.E.BYPASS.128 [R200+0x3a800], [R2.64+0x200], P6 ;  /* 0x3a80020002c87fae */ /* 0x0003e8000b101c4e */
[----:B------:R1:W-:Y:S04]  /*2cb0*/  LDGSTS.E.BYPASS.128 [R200+0x3b000], [R2.64+0x200], P6 ;  /* 0x3b00020002c87fae */ /* 0x0003e8000b101c4e */
[----:B------:R1:W-:Y:S01]  /*2cc0*/  LDGSTS.E.BYPASS.128 [R200+0x3b800], [R2.64+0x200], P6 ;  /* 0x3b80020002c87fae */ /* 0x0003e2000b101c4e */
[----:B------:R-:W-:Y:S01]  /*2cd0*/  ISETP.GE.AND P6, PT, R98, UR5, PT ;  /* 0x0000000562007c0c */ /* 0x000fe2000bfc6270 */
[----:B------:R-:W-:-:S02]  /*2ce0*/  IMAD.MOV.U32 R98, RZ, RZ, RZ ;  /* 0x000000ffff627224 */ /* 0x000fc400078e00ff */
[----:B------:R-:W0:Y:S01]  /*2cf0*/  LDGDEPBAR ;  /* 0x00000000000079af */ /* 0x000e220000000000 */
[----:B------:R-:W-:Y:S02]  /*2d00*/  SEL R55, RZ, 0x10, P6 ;  /* 0x00000010ff377807 */ /* 0x000fe40003000000 */
[----:B------:R-:W-:Y:S01]  /*2d10*/  ISETP.GE.AND P6, PT, R96, UR5, PT ;  /* 0x0000000560007c0c */ /* 0x000fe2000bfc6270 */
[----:B------:R2:W-:Y:S01]  /*2d20*/  LDGSTS.E.BYPASS.128 [R193+0x20000], [R4.64], P5 ;  /* 0x2000000004c17fae */ /* 0x0005e2000a901c4e */
[----:B------:R-:W-:Y:S01]  /*2d30*/  SEL R55, R55, RZ, P3 ;  /* 0x000000ff37377207 */ /* 0x000fe20001800000 */
[----:B------:R-:W-:Y:S01]  /*2d40*/  IMAD.MOV.U32 R96, RZ, RZ, RZ ;  /* 0x000000ffff607224 */ /* 0x000fe200078e00ff */
[----:B------:R-:W-:Y:S01]  /*2d50*/  ISETP.GE.AND P5, PT, R94, UR5, PT ;  /* 0x000000055e007c0c */ /* 0x000fe2000bfa6270 */
[----:B------:R3:W-:Y:S01]  /*2d60*/  LDGSTS.E.BYPASS.128 [R192+0x20800], [R6.64], P4 ;  /* 0x2080000006c07fae */ /* 0x0007e2000a101c4e */
[----:B-1----:R-:W-:Y:S01]  /*2d70*/  SEL R2, RZ, 0x10, P6 ;  /* 0x00000010ff027807 */ /* 0x002fe20003000000 */
[----:B------:R-:W-:Y:S01]  /*2d80*/  IMAD.MOV.U32 R94, RZ, RZ, RZ ;  /* 0x000000ffff5e7224 */ /* 0x000fe200078e00ff */
[----:B------:R-:W-:Y:S01]  /*2d90*/  ISETP.GE.AND P6, PT, R92, UR5, PT ;  /* 0x000000055c007c0c */ /* 0x000fe2000bfc6270 */
[----:B------:R3:W-:Y:S01]  /*2da0*/  LDGSTS.E.BYPASS.128 [R193+0x21000], [R12.64], P1 ;  /* 0x210000000cc17fae */ /* 0x0007e20008901c4e */
[----:B------:R-:W-:Y:S01]  /*2db0*/  ISETP.NE.U32.AND P4, PT, R55, RZ, PT ;  /* 0x000000ff3700720c */ /* 0x000fe20003f85070 */
[----:B------:R-:W-:Y:S01]  /*2dc0*/  IMAD.MOV.U32 R92, RZ, RZ, RZ ;  /* 0x000000ffff5c7224 */ /* 0x000fe200078e00ff */
[----:B------:R-:W-:Y:S01]  /*2dd0*/  SEL R2, R2, RZ, P3 ;  /* 0x000000ff02027207 */ /* 0x000fe20001800000 */
[----:B------:R3:W-:Y:S01]  /*2de0*/  LDGSTS.E.BYPASS.128 [R192+0x21800], [R14.64], P2 ;  /* 0x218000000ec07fae */ /* 0x0007e20009101c4e */
[----:B------:R-:W-:-:S02]  /*2df0*/  SEL R3, RZ, 0x10, P6 ;  /* 0x00000010ff037807 */ /* 0x000fc40003000000 */
[----:B------:R-:W-:Y:S01]  /*2e00*/  ISETP.GE.AND P6, PT, R90, UR5, PT ;  /* 0x000000055a007c0c */ /* 0x000fe2000bfc6270 */
[----:B------:R-:W-:Y:S01]  /*2e10*/  IMAD.MOV.U32 R90, RZ, RZ, RZ ;  /* 0x000000ffff5a7224 */ /* 0x000fe200078e00ff */
[----:B------:R-:W-:Y:S02]  /*2e20*/  SEL R55, RZ, 0x10, P5 ;  /* 0x00000010ff377807 */ /* 0x000fe40002800000 */
[----:B------:R-:W-:Y:S02]  /*2e30*/  ISETP.NE.U32.AND P5, PT, R2, RZ, PT ;  /* 0x000000ff0200720c */ /* 0x000fe40003fa5070 */
[----:B------:R-:W-:Y:S01]  /*2e40*/  SEL R3, R3, RZ, P3 ;  /* 0x000000ff03037207 */ /* 0x000fe20001800000 */
[----:B------:R3:W-:Y:S01]  /*2e50*/  LDGSTS.E.BYPASS.128 [R193+0x22000], [R24.64], P4 ;  /* 0x2200000018c17fae */ /* 0x0007e2000a101c4e */
[----:B------:R-:W-:Y:S02]  /*2e60*/  SEL R2, RZ, 0x10, P6 ;  /* 0x00000010ff027807 */ /* 0x000fe40003000000 */
[----:B------:R-:W-:-:S02]  /*2e70*/  ISETP.NE.U32.AND P6, PT, R3, RZ, PT ;  /* 0x000000ff0300720c */ /* 0x000fc40003fc5070 */
[----:B------:R-:W-:Y:S02]  /*2e80*/  SEL R2, R2, RZ, P3 ;  /* 0x000000ff02027207 */ /* 0x000fe40001800000 */
[----:B------:R-:W-:Y:S01]  /*2e90*/  ISETP.GE.AND P2, PT, R88, UR5, PT ;  /* 0x0000000558007c0c */ /* 0x000fe2000bf46270 */
[----:B------:R-:W-:Y:S01]  /*2ea0*/  IMAD.MOV.U32 R88, RZ, RZ, RZ ;  /* 0x000000ffff587224 */ /* 0x000fe200078e00ff */
[----:B------:R-:W-:Y:S01]  /*2eb0*/  ISETP.NE.U32.AND P4, PT, R2, RZ, PT ;  /* 0x000000ff0200720c */ /* 0x000fe20003f85070 */
[----:B------:R3:W-:Y:S01]  /*2ec0*/  LDGSTS.E.BYPASS.128 [R192+0x22800], [R26.64], P5 ;  /* 0x228000001ac07fae */ /* 0x0007e2000a901c4e */
[----:B------:R-:W-:Y:S02]  /*2ed0*/  SEL R2, RZ, 0x10, P2 ;  /* 0x00000010ff027807 */ /* 0x000fe40001000000 */
[----:B------:R-:W-:Y:S01]  /*2ee0*/  ISETP.GE.AND P2, PT, R86, UR5, PT ;  /* 0x0000000556007c0c */ /* 0x000fe2000bf46270 */
[----:B------:R-:W-:Y:S01]  /*2ef0*/  IMAD.MOV.U32 R86, RZ, RZ, RZ ;  /* 0x000000ffff567224 */ /* 0x000fe200078e00ff */
[----:B------:R-:W-:Y:S01]  /*2f00*/  SEL R2, R2, RZ, P3 ;  /* 0x000000ff02027207 */ /* 0x000fe20001800000 */
[----:B------:R3:W-:Y:S01]  /*2f10*/  LDGSTS.E.BYPASS.128 [R193+0x23000], [R28.64], P6 ;  /* 0x230000001cc17fae */ /* 0x0007e2000b101c4e */
[----:B------:R-:W-:-:S02]  /*2f20*/  ISETP.GE.AND P5, PT, R81, UR5, PT ;  /* 0x0000000551007c0c */ /* 0x000fc4000bfa6270 */
[----:B------:R-:W-:Y:S01]  /*2f30*/  SEL R3, RZ, 0x10, P2 ;  /* 0x00000010ff037807 */ /* 0x000fe20001000000 */
[----:B------:R3:W-:Y:S01]  /*2f40*/  LDGSTS.E.BYPASS.128 [R192+0x23800], [R30.64], P0 ;  /* 0x238000001ec07fae */ /* 0x0007e20008101c4e */
[----:B------:R-:W-:Y:S02]  /*2f50*/  ISETP.NE.U32.AND P2, PT, R2, RZ, PT ;  /* 0x000000ff0200720c */ /* 0x000fe40003f45070 */
[----:B------:R-:W-:Y:S01]  /*2f60*/  SEL R3, R3, RZ, P3 ;  /* 0x000000ff03037207 */ /* 0x000fe20001800000 */
[----:B------:R3:W-:Y:S01]  /*2f70*/  LDGSTS.E.BYPASS.128 [R193+0x24000], [R32.64], P4 ;  /* 0x2400000020c17fae */ /* 0x0007e2000a101c4e */
[----:B------:R-:W-:Y:S02]  /*2f80*/  SEL R2, RZ, 0x10, P5 ;  /* 0x00000010ff027807 */ /* 0x000fe40002800000 */
[----:B------:R-:W-:Y:S02]  /*2f90*/  ISETP.GE.AND P0, PT, R83, UR5, PT ;  /* 0x0000000553007c0c */ /* 0x000fe4000bf06270 */
[----:B------:R-:W-:-:S02]  /*2fa0*/  ISETP.NE.U32.AND P5, PT, R3, RZ, PT ;  /* 0x000000ff0300720c */ /* 0x000fc40003fa5070 */
[----:B------:R-:W-:Y:S02]  /*2fb0*/  SEL R2, R2, RZ, P3 ;  /* 0x000000ff02027207 */ /* 0x000fe40001800000 */
[----:B------:R-:W-:Y:S01]  /*2fc0*/  ISETP.GE.AND P6, PT, R85, UR5, PT ;  /* 0x0000000555007c0c */ /* 0x000fe2000bfc6270 */
[----:B------:R3:W-:Y:S01]  /*2fd0*/  LDGSTS.E.BYPASS.128 [R192+0x24800], [R34.64], P2 ;  /* 0x2480000022c07fae */ /* 0x0007e20009101c4e */
[----:B------:R-:W-:Y:S02]  /*2fe0*/  SEL R3, RZ, 0x10, P0 ;  /* 0x00000010ff037807 */ /* 0x000fe40000000000 */
[----:B------:R-:W-:Y:S02]  /*2ff0*/  ISETP.NE.U32.AND P0, PT, R2, RZ, PT ;  /* 0x000000ff0200720c */ /* 0x000fe40003f05070 */
[----:B------:R-:W-:Y:S02]  /*3000*/  SEL R2, RZ, 0x10, P6 ;  /* 0x00000010ff027807 */ /* 0x000fe40003000000 */
[----:B------:R-:W-:Y:S01]  /*3010*/  SEL R3, R3, RZ, P3 ;  /* 0x000000ff03037207 */ /* 0x000fe20001800000 */
[----:B------:R3:W-:Y:S01]  /*3020*/  LDGSTS.E.BYPASS.128 [R193+0x25000], [R36.64], P5 ;  /* 0x2500000024c17fae */ /* 0x0007e2000a901c4e */
[----:B------:R-:W-:Y:S01]  /*3030*/  ISETP.GE.AND P6, PT, R84, UR5, PT ;  /* 0x0000000554007c0c */ /* 0x000fe2000bfc6270 */
[----:B------:R-:W-:Y:S01]  /*3040*/  IMAD.MOV.U32 R84, RZ, RZ, RZ ;  /* 0x000000ffff547224 */ /* 0x000fe200078e00ff */
[----:B------:R-:W-:-:S02]  /*3050*/  ISETP.NE.U32.AND P4, PT, R3, RZ, PT ;  /* 0x000000ff0300720c */ /* 0x000fc40003f85070 */
[----:B------:R-:W-:Y:S02]  /*3060*/  SEL R2, R2, RZ, P3 ;  /* 0x000000ff02027207 */ /* 0x000fe40001800000 */
[----:B------:R-:W-:Y:S01]  /*3070*/  SEL R3, RZ, 0x10, P6 ;  /* 0x00000010ff037807 */ /* 0x000fe20003000000 */
[----:B------:R3:W-:Y:S01]  /*3080*/  LDGSTS.E.BYPASS.128 [R192+0x25800], [R38.64], P0 ;  /* 0x2580000026c07fae */ /* 0x0007e20008101c4e */
[----:B------:R-:W-:Y:S02]  /*3090*/  ISETP.GE.AND P6, PT, R87, UR5, PT ;  /* 0x0000000557007c0c */ /* 0x000fe4000bfc6270 */
[----:B------:R-:W-:Y:S02]  /*30a0*/  ISETP.NE.U32.AND P2, PT, R2, RZ, PT ;  /* 0x000000ff0200720c */ /* 0x000fe40003f45070 */
[----:B------:R-:W-:Y:S02]  /*30b0*/  SEL R2, RZ, 0x10, P6 ;  /* 0x00000010ff027807 */ /* 0x000fe40003000000 */
[----:B------:R-:W-:Y:S01]  /*30c0*/  ISETP.GE.AND P6, PT, R89, UR5, PT ;  /* 0x0000000559007c0c */ /* 0x000fe2000bfc6270 */
[----:B------:R3:W-:Y:S01]  /*30d0*/  LDGSTS.E.BYPASS.128 [R193+0x26000], [R40.64], P4 ;  /* 0x2600000028c17fae */ /* 0x0007e2000a101c4e */
[----:B------:R-:W-:-:S02]  /*30e0*/  SEL R2, R2, RZ, P3 ;  /* 0x000000ff02027207 */ /* 0x000fc40001800000 */
[----:B------:R-:W-:Y:S02]  /*30f0*/  SEL R55, R55, RZ, P3 ;  /* 0x000000ff37377207 */ /* 0x000fe40001800000 */
[----:B------:R-:W-:Y:S02]  /*3100*/  ISETP.NE.U32.AND P0, PT, R2, RZ, PT ;  /* 0x000000ff0200720c */ /* 0x000fe40003f05070 */
[----:B------:R-:W-:Y:S01]  /*3110*/  SEL R2, RZ, 0x10, P6 ;  /* 0x00000010ff027807 */ /* 0x000fe20003000000 */
[----:B------:R3:W-:Y:S01]  /*3120*/  LDGSTS.E.BYPASS.128 [R192+0x26800], [R42.64], P2 ;  /* 0x268000002ac07fae */ /* 0x0007e20009101c4e */
[----:B------:R-:W-:Y:S02]  /*3130*/  ISETP.GE.AND P6, PT, R93, UR5, PT ;  /* 0x000000055d007c0c */ /* 0x000fe4000bfc6270 */
[----:B------:R-:W-:Y:S02]  /*3140*/  ISETP.NE.U32.AND P1, PT, R55, RZ, PT ;  /* 0x000000ff3700720c */ /* 0x000fe40003f25070 */
[----:B------:R-:W-:-:S02]  /*3150*/  SEL R2, R2, RZ, P3 ;  /* 0x000000ff02027207 */ /* 0x000fc40001800000 */
[----:B--2---:R-:W-:Y:S02]  /*3160*/  SEL R4, RZ, 0x10, P6 ;  /* 0x00000010ff047807 */ /* 0x004fe40003000000 */
[----:B------:R-:W-:Y:S01]  /*3170*/  ISETP.GE.AND P6, PT, R95, UR5, PT ;  /* 0x000000055f007c0c */ /* 0x000fe2000bfc6270 */
[----:B------:R3:W-:Y:S01]  /*3180*/  LDGSTS.E.BYPASS.128 [R193+0x27000], [R44.64], P0 ;  /* 0x270000002cc17fae */ /* 0x0007e20008101c4e */
[----:B------:R-:W-:Y:S02]  /*3190*/  SEL R3, R3, RZ, P3 ;  /* 0x000000ff03037207 */ /* 0x000fe40001800000 */
[----:B------:R-:W-:Y:S02]  /*31a0*/  ISETP.GE.AND P4, PT, R91, UR5, PT ;  /* 0x000000055b007c0c */ /* 0x000fe4000bf86270 */
[----:B------:R-:W-:Y:S01]  /*31b0*/  ISETP.NE.U32.AND P2, PT, R2, RZ, PT ;  /* 0x000000ff0200720c */ /* 0x000fe20003f45070 */
[----:B------:R3:W-:Y:S01]  /*31c0*/  LDGSTS.E.BYPASS.128 [R192+0x27800], [R46.64], P1 ;  /* 0x278000002ec07fae */ /* 0x0007e20008901c4e */
[----:B------:R-:W-:-:S02]  /*31d0*/  SEL R2, RZ, 0x10, P6 ;  /* 0x00000010ff027807 */ /* 0x000fc40003000000 */
[----:B------:R-:W-:Y:S02]  /*31e0*/  ISETP.NE.U32.AND P5, PT, R3, RZ, PT ;  /* 0x000000ff0300720c */ /* 0x000fe40003fa5070 */
[----:B------:R-:W-:Y:S02]  /*31f0*/  SEL R3, RZ, 0x10, P4 ;  /* 0x00000010ff037807 */ /* 0x000fe40002000000 */
[----:B------:R-:W-:Y:S02]  /*3200*/  SEL R2, R2, RZ, P3 ;  /* 0x000000ff02027207 */ /* 0x000fe40001800000 */
[----:B------:R-:W-:Y:S02]  /*3210*/  ISETP.GE.AND P0, PT, R97, UR5, PT ;  /* 0x0000000561007c0c */ /* 0x000fe4000bf06270 */
[----:B------:R-:W-:Y:S01]  /*3220*/  SEL R3, R3, RZ, P3 ;  /* 0x000000ff03037207 */ /* 0x000fe20001800000 */
[----:B------:R1:W-:Y:S01]  /*3230*/  LDGSTS.E.BYPASS.128 [R193+0x28000], [R48.64], P2 ;  /* 0x2800000030c17fae */ /* 0x0003e20009101c4e */
[----:B------:R-:W-:-:S02]  /*3240*/  SEL R4, R4, RZ, P3 ;  /* 0x000000ff04047207 */ /* 0x000fc40001800000 */
[----:B------:R-:W-:Y:S02]  /*3250*/  ISETP.NE.U32.AND P1, PT, R2, RZ, PT ;  /* 0x000000ff0200720c */ /* 0x000fe40003f25070 */
[----:B------:R-:W-:Y:S02]  /*3260*/  SEL R2, RZ, 0x10, P0 ;  /* 0x00000010ff027807 */ /* 0x000fe40000000000 */
[----:B------:R-:W-:Y:S02]  /*3270*/  ISETP.NE.U32.AND P4, PT, R3, RZ, PT ;  /* 0x000000ff0300720c */ /* 0x000fe40003f85070 */
[----:B------:R-:W-:Y:S02]  /*3280*/  ISETP.NE.U32.AND P6, PT, R4, RZ, PT ;  /* 0x000000ff0400720c */ /* 0x000fe40003fc5070 */
[----:B------:R-:W-:Y:S01]  /*3290*/  ISETP.GE.AND P0, PT, R99, UR5, PT ;  /* 0x0000000563007c0c */ /* 0x000fe2000bf06270 */
[----:B-1----:R-:W-:Y:S01]  /*32a0*/  CS2R R48, SRZ ;  /* 0x0000000000307805 */ /* 0x002fe2000001ff00 */
[----:B------:R-:W-:-:S02]  /*32b0*/  SEL R2, R2, RZ, P3 ;  /* 0x000000ff02027207 */ /* 0x000fc40001800000 */
[----:B------:R-:W-:Y:S02]  /*32c0*/  ISETP.GE.AND P2, PT, R101, UR5, PT ;  /* 0x0000000565007c0c */ /* 0x000fe4000bf46270 */
[----:B------:R-:W-:Y:S02]  /*32d0*/  SEL R3, RZ, 0x10, P0 ;  /* 0x00000010ff037807 */ /* 0x000fe40000000000 */
[----:B------:R-:W-:Y:S01]  /*32e0*/  ISETP.NE.U32.AND P0, PT, R2, RZ, PT ;  /* 0x000000ff0200720c */ /* 0x000fe20003f05070 */
[----:B------:R1:W-:Y:S01]  /*32f0*/  LDGSTS.E.BYPASS.128 [R192+0x28800], [R56.64], P4 ;  /* 0x2880000038c07fae */ /* 0x0003e2000a101c4e */
[----:B------:R-:W-:Y:S02]  /*3300*/  SEL R2, RZ, 0x10, P2 ;  /* 0x00000010ff027807 */ /* 0x000fe40001000000 */
[----:B------:R-:W-:Y:S01]  /*3310*/  SEL R3, R3, RZ, P3 ;  /* 0x000000ff03037207 */ /* 0x000fe20001800000 */
[----:B------:R2:W-:Y:S01]  /*3320*/  LDGSTS.E.BYPASS.128 [R193+0x29000], [R58.64], P6 ;  /* 0x290000003ac17fae */ /* 0x0005e2000b101c4e */
[----:B------:R-:W-:-:S02]  /*3330*/  ISETP.GE.AND P2, PT, R103, UR5, PT ;  /* 0x0000000567007c0c */ /* 0x000fc4000bf46270 */
[----:B------:R-:W-:Y:S01]  /*3340*/  SEL R2, R2, RZ, P3 ;  /* 0x000000ff02027207 */ /* 0x000fe20001800000 */
[----:B------:R4:W-:Y:S01]  /*3350*/  LDGSTS.E.BYPASS.128 [R192+0x29800], [R60.64], P1 ;  /* 0x298000003cc07fae */ /* 0x0009e20008901c4e */
[----:B------:R-:W-:Y:S02]  /*3360*/  ISETP.NE.U32.AND P4, PT, R3, RZ, PT ;  /* 0x000000ff0300720c */ /* 0x000fe40003f85070 */
[----:B------:R-:W-:Y:S01]  /*3370*/  ISETP.GE.AND P6, PT, R105, UR5, PT ;  /* 0x0000000569007c0c */ /* 0x000fe2000bfc6270 */
[----:B------:R5:W-:Y:S01]  /*3380*/  LDGSTS.E.BYPASS.128 [R193+0x2a000], [R62.64], P0 ;  /* 0x2a0000003ec17fae */ /* 0x000be20008101c4e */
[----:B------:R-:W-:Y:S01]  /*3390*/  SEL R3, RZ, 0x10, P2 ;  /* 0x00000010ff037807 */ /* 0x000fe20001000000 */
[----:B-1----:R-:W-:Y:S01]  /*33a0*/  IMAD.MOV.U32 R56, RZ, RZ, RZ ;  /* 0x000000ffff387224 */ /* 0x002fe200078e00ff */
[----:B------:R-:W-:Y:S01]  /*33b0*/  ISETP.NE.U32.AND P2, PT, R2, RZ, PT ;  /* 0x000000ff0200720c */ /* 0x000fe20003f45070 */
[----:B--2---:R-:W-:Y:S01]  /*33c0*/  IMAD.MOV.U32 R58, RZ, RZ, RZ ;  /* 0x000000ffff3a7224 */ /* 0x004fe200078e00ff */
[----:B------:R-:W-:-:S02]  /*33d0*/  SEL R2, RZ, 0x10, P6 ;  /* 0x00000010ff027807 */ /* 0x000fc40003000000 */
[----:B------:R-:W-:Y:S01]  /*33e0*/  SEL R3, R3, RZ, P3 ;  /* 0x000000ff03037207 */ /* 0x000fe20001800000 */
[----:B----4-:R-:W-:Y:S01]  /*33f0*/  IMAD.MOV.U32 R60, RZ, RZ, RZ ;  /* 0x000000ffff3c7224 */ /* 0x010fe200078e00ff */
[----:B------:R-:W-:Y:S01]  /*3400*/  ISETP.GE.AND P6, PT, R107, UR5, PT ;  /* 0x000000056b007c0c */ /* 0x000fe2000bfc6270 */
[----:B------:R1:W-:Y:S01]  /*3410*/  LDGSTS.E.BYPASS.128 [R192+0x2a800], [R64.64], P4 ;  /* 0x2a80000040c07fae */ /* 0x0003e2000a101c4e */
[----:B------:R-:W-:Y:S01]  /*3420*/  ISETP.NE.U32.AND P1, PT, R3, RZ, PT ;  /* 0x000000ff0300720c */ /* 0x000fe20003f25070 */
[----:B-----5:R-:W-:Y:S01]  /*3430*/  IMAD.MOV.U32 R62, RZ, RZ, RZ ;  /* 0x000000ffff3e7224 */ /* 0x020fe200078e00ff */
[----:B------:R-:W-:Y:S02]  /*3440*/  SEL R2, R2, RZ, P3 ;  /* 0x000000ff02027207 */ /* 0x000fe40001800000 */
[----:B------:R-:W-:Y:S01]  /*3450*/  SEL R3, RZ, 0x10, P6 ;  /* 0x00000010ff037807 */ /* 0x000fe20003000000 */
[----:B------:R2:W-:Y:S01]  /*3460*/  LDGSTS.E.BYPASS.128 [R193+0x2b000], [R66.64], P2 ;  /* 0x2b00000042c17fae */ /* 0x0005e20009101c4e */
[----:B------:R-:W-:-:S02]  /*3470*/  ISETP.GE.AND P6, PT, R109, UR5, PT ;  /* 0x000000056d007c0c */ /* 0x000fc4000bfc6270 */
[----:B------:R-:W-:Y:S01]  /*3480*/  ISETP.NE.U32.AND P0, PT, R2, RZ, PT ;  /* 0x000000ff0200720c */ /* 0x000fe20003f05070 */
[----:B------:R4:W-:Y:S01]  /*3490*/  LDGSTS.E.BYPASS.128 [R192+0x2b800], [R68.64], P5 ;  /* 0x2b80000044c07fae */ /* 0x0009e2000a901c4e */
[----:B------:R-:W-:Y:S01]  /*34a0*/  SEL R3, R3, RZ, P3 ;  /* 0x000000ff03037207 */ /* 0x000fe20001800000 */
[----:B-1----:R-:W-:Y:S01]  /*34b0*/  IMAD.MOV.U32 R64, RZ, RZ, RZ ;  /* 0x000000ffff407224 */ /* 0x002fe200078e00ff */
[----:B------:R-:W-:Y:S01]  /*34c0*/  SEL R2, RZ, 0x10, P6 ;  /* 0x00000010ff027807 */ /* 0x000fe20003000000 */
[----:B------:R1:W-:Y:S01]  /*34d0*/  LDGSTS.E.BYPASS.128 [R193+0x2c000], [R70.64], P1 ;  /* 0x2c00000046c17fae */ /* 0x0003e20008901c4e */
[----:B------:R-:W-:Y:S02]  /*34e0*/  ISETP.GE.AND P2, PT, R111, UR5, PT ;  /* 0x000000056f007c0c */ /* 0x000fe4000bf46270 */
[----:B------:R-:W-:Y:S01]  /*34f0*/  ISETP.NE.U32.AND P4, PT, R3, RZ, PT ;  /* 0x000000ff0300720c */ /* 0x000fe20003f85070 */
[----:B--2---:R-:W-:Y:S01]  /*3500*/  IMAD.MOV.U32 R66, RZ, RZ, RZ ;  /* 0x000000ffff427224 */ /* 0x004fe200078e00ff */
[----:B------:R-:W-:-:S02]  /*3510*/  SEL R2, R2, RZ, P3 ;  /* 0x000000ff02027207 */ /* 0x000fc40001800000 */
[----:B------:R-:W-:Y:S01]  /*3520*/  ISETP.GE.AND P5, PT, R113, UR5, PT ;  /* 0x0000000571007c0c */ /* 0x000fe2000bfa6270 */
[----:B------:R2:W-:Y:S01]  /*3530*/  LDGSTS.E.BYPASS.128 [R192+0x2c800], [R72.64], P0 ;  /* 0x2c80000048c07fae */ /* 0x0005e20008101c4e */
[----:B------:R-:W-:Y:S01]  /*3540*/  SEL R3, RZ, 0x10, P2 ;  /* 0x00000010ff037807 */ /* 0x000fe20001000000 */
[----:B----4-:R-:W-:Y:S01]  /*3550*/  IMAD.MOV.U32 R68, RZ, RZ, RZ ;  /* 0x000000ffff447224 */ /* 0x010fe200078e00ff */
[----:B------:R-:W-:Y:S01]  /*3560*/  ISETP.NE.U32.AND P2, PT, R2, RZ, PT ;  /* 0x000000ff0200720c */ /* 0x000fe20003f45070 */
[----:B-1----:R-:W-:Y:S01]  /*3570*/  IMAD.MOV.U32 R70, RZ, RZ, RZ ;  /* 0x000000ffff467224 */ /* 0x002fe200078e00ff */
[----:B------:R-:W-:Y:S02]  /*3580*/  ISETP.GE.AND P6, PT, R115, UR5, PT ;  /* 0x0000000573007c0c */ /* 0x000fe4000bfc6270 */
[----:B------:R-:W-:Y:S01]  /*3590*/  SEL R2, RZ, 0x10, P5 ;  /* 0x00000010ff027807 */ /* 0x000fe20002800000 */
[----:B------:R1:W-:Y:S01]  /*35a0*/  LDGSTS.E.BYPASS.128 [R193+0x2d000], [R74.64], P4 ;  /* 0x2d0000004ac17fae */ /* 0x0003e2000a101c4e */
[----:B------:R-:W-:-:S02]  /*35b0*/  SEL R3, R3, RZ, P3 ;  /* 0x000000ff03037207 */ /* 0x000fc40001800000 */
[----:B------:R-:W-:Y:S01]  /*35c0*/  ISETP.GE.AND P5, PT, R82, UR5, PT ;  /* 0x0000000552007c0c */ /* 0x000fe2000bfa6270 */
[----:B------:R-:W-:Y:S01]  /*35d0*/  IMAD.MOV.U32 R82, RZ, RZ, RZ ;  /* 0x000000ffff527224 */ /* 0x000fe200078e00ff */
[----:B------:R-:W-:Y:S01]  /*35e0*/  SEL R4, RZ, 0x10, P6 ;  /* 0x00000010ff047807 */ /* 0x000fe20003000000 */
[----:B--2---:R-:W-:Y:S01]  /*35f0*/  IMAD.MOV.U32 R72, RZ, RZ, RZ ;  /* 0x000000ffff487224 */ /* 0x004fe200078e00ff */
[----:B------:R-:W-:Y:S01]  /*3600*/  ISETP.NE.U32.AND P6, PT, R3, RZ, PT ;  /* 0x000000ff0300720c */ /* 0x000fe20003fc5070 */
[----:B------:R2:W-:Y:S01]  /*3610*/  LDGSTS.E.BYPASS.128 [R192+0x2d800], [R22.64], P2 ;  /* 0x2d80000016c07fae */ /* 0x0005e20009101c4e */
[----:B------:R-:W-:Y:S02]  /*3620*/  SEL R3, RZ, 0x10, P5 ;  /* 0x00000010ff037807 */ /* 0x000fe40002800000 */
[----:B------:R-:W-:Y:S01]  /*3630*/  SEL R2, R2, RZ, P3 ;  /* 0x000000ff02027207 */ /* 0x000fe20001800000 */
[----:B-1----:R-:W-:Y:S01]  /*3640*/  IMAD.MOV.U32 R74, RZ, RZ, RZ ;  /* 0x000000ffff4a7224 */ /* 0x002fe200078e00ff */
[----:B------:R-:W-:-:S02]  /*3650*/  SEL R4, R4, RZ, P3 ;  /* 0x000000ff04047207 */ /* 0x000fc40001800000 */
[----:B------:R-:W-:Y:S02]  /*3660*/  SEL R3, R3, RZ, P3 ;  /* 0x000000ff03037207 */ /* 0x000fe40001800000 */
[----:B------:R-:W-:Y:S01]  /*3670*/  ISETP.NE.U32.AND P5, PT, R2, RZ, PT ;  /* 0x000000ff0200720c */ /* 0x000fe20003fa5070 */
[----:B------:R-:W-:Y:S01]  /*3680*/  IMAD.MOV.U32 R2, RZ, RZ, RZ ;  /* 0x000000ffff027224 */ /* 0x000fe200078e00ff */
[----:B------:R-:W-:Y:S01]  /*3690*/  ISETP.NE.U32.AND P1, PT, R4, RZ, PT ;  /* 0x000000ff0400720c */ /* 0x000fe20003f25070 */
[----:B------:R1:W-:Y:S01]  /*36a0*/  LDGSTS.E.BYPASS.128 [R193+0x2e000], [R20.64], P6 ;  /* 0x2e00000014c17fae */ /* 0x0003e2000b101c4e */
[----:B------:R-:W-:Y:S01]  /*36b0*/  ISETP.NE.U32.AND P3, PT, R3, RZ, PT ;  /* 0x000000ff0300720c */ /* 0x000fe20003f65070 */
[----:B--2---:R-:W-:Y:S01]  /*36c0*/  CS2R R22, SRZ ;  /* 0x0000000000167805 */ /* 0x004fe2000001ff00 */
[----:B------:R-:W-:Y:S01]  /*36d0*/  ISETP.GE.AND P0, PT, R53, 0x80, PT ;  /* 0x000000803500780c */ /* 0x000fe20003f06270 */
[----:B------:R-:W-:-:S06]  /*36e0*/  IMAD.MOV.U32 R3, RZ, RZ, RZ ;  /* 0x000000ffff037224 */ /* 0x000fcc00078e00ff */
[----:B------:R3:W-:Y:S01]  /*36f0*/  LDGSTS.E.BYPASS.128 [R192+0x2e800], [R18.64], P5 ;  /* 0x2e80000012c07fae */ /* 0x0007e2000a901c4e */
[----:B-1----:R-:W-:-:S03]  /*3700*/  CS2R R20, SRZ ;  /* 0x0000000000147805 */ /* 0x002fc6000001ff00 */
[----:B------:R3:W-:Y:S04]  /*3710*/  LDGSTS.E.BYPASS.128 [R193+0x2f000], [R10.64], P1 ;  /* 0x2f0000000ac17fae */ /* 0x0007e80008901c4e */
[----:B------:R3:W-:Y:S04]  /*3720*/  LDGSTS.E.BYPASS.128 [R192+0x2f800], [R8.64], P3 ;  /* 0x2f80000008c07fae */ /* 0x0007e80009901c4e */
[----:B------:R-:W0:Y:S01]  /*3730*/  LDGDEPBAR ;  /* 0x00000000000079af */ /* 0x000e220000000000 */
[----:B------:R-:W-:Y:S05]  /*3740*/  @!P0 BRA `(.L_x_0) ;  /* 0x00003ec000008947 */ /* 0x000fea0003800000 */
[C---:B------:R-:W-:Y:S01]  /*3750*/  LOP3.LUT R3, R119.reuse, 0x3, RZ, 0xc0, !PT ;  /* 0x0000000377037812 */ /* 0x040fe200078ec0ff */
[----:B---3--:R-:W-:Y:S01]  /*3760*/  IMAD.SHL.U32 R7, R119, 0x100, RZ ;  /* 0x0000010077077824 */ /* 0x008fe200078e00ff */
[----:B------:R-:W-:Y:S01]  /*3770*/  ISETP.NE.AND P0, PT, R50, RZ, PT ;  /* 0x000000ff3200720c */ /* 0x000fe20003f05270 */
[----:B------:R-:W-:Y:S01]  /*3780*/  IMAD.MOV.U32 R202, RZ, RZ, 0x6 ;  /* 0x00000006ffca7424 */ /* 0x000fe200078e00ff */
[----:B------:R-:W-:Y:S01]  /*3790*/  SHF.R.S32.HI R206, RZ, 0x1f, R53 ;  /* 0x0000001fffce7819 */ /* 0x000fe20000011435 */
[C---:B------:R-:W-:Y:S01]  /*37a0*/  IMAD R4, R3.reuse, 0x88, RZ ;  /* 0x0000008803047824 */ /* 0x040fe200078e02ff */
[----:B------:R-:W-:Y:S01]  /*37b0*/  IADD3 R51, R54, R52, R51 ;  /* 0x0000003436337210 */ /* 0x000fe20007ffe033 */
[----:B------:R-:W-:Y:S01]  /*37c0*/  IMAD R5, R3, 0x108, RZ ;  /* 0x0000010803057824 */ /* 0x000fe200078e02ff */
[----:B------:R-:W-:Y:S01]  /*37d0*/  SEL R3, RZ, 0x220, !P0 ;  /* 0x00000220ff037807 */ /* 0x000fe20004000000 */
[----:B------:R-:W-:Y:S01]  /*37e0*/  IMAD.WIDE.U32 R202, R165, R202, c[0x0][0x168] ;  /* 0x00005a00a5ca7625 */ /* 0x000fe200078e00ca */
[----:B------:R-:W-:Y:S01]  /*37f0*/  SEL R6, RZ, 0x420, !P0 ;  /* 0x00000420ff067807 */ /* 0x000fe20004000000 */
[----:B------:R-:W-:Y:S01]  /*3800*/  CS2R R128, SRZ ;  /* 0x0000000000807805 */ /* 0x000fe2000001ff00 */
[----:B------:R-:W-:Y:S01]  /*3810*/  LOP3.LUT R3, R3, R4, RZ, 0x3c, !PT ;  /* 0x0000000403037212 */ /* 0x000fe200078e3cff */
[--C-:B------:R-:W-:Y:S01]  /*3820*/  IMAD R251, R115, c[0x0][0x184], R17.reuse ;  /* 0x0000610073fb7a24 */ /* 0x100fe200078e0211 */
[----:B------:R-:W-:Y:S01]  /*3830*/  LEA.HI R206, R206, R53, RZ, 0x7 ;  /* 0x00000035cece7211 */ /* 0x000fe200078f38ff */
[----:B------:R-:W-:Y:S01]  /*3840*/  IMAD R250, R113, c[0x0][0x184], R17 ;  /* 0x0000610071fa7a24 */ /* 0x000fe200078e0211 */
[----:B------:R-:W-:Y:S01]  /*3850*/  SHF.R.U32.HI R195, RZ, 0x1, R117 ;  /* 0x00000001ffc37819 */ /* 0x000fe20000011675 */
[----:B------:R-:W-:Y:S01]  /*3860*/  IMAD R16, R16, 0x80, R3 ;  /* 0x0000008010107824 */ /* 0x000fe200078e0203 */
[----:B------:R-:W-:Y:S01]  /*3870*/  SHF.R.S32.HI R3, RZ, 0x1f, R252 ;  /* 0x0000001fff037819 */ /* 0x000fe200000114fc */
[----:B------:R-:W-:Y:S01]  /*3880*/  IMAD R249, R111, c[0x0][0x184], R17 ;  /* 0x000061006ff97a24 */ /* 0x000fe200078e0211 */
[----:B------:R-:W-:Y:S01]  /*3890*/  SHF.R.S32.HI R2, RZ, 0x1f, R165 ;  /* 0x0000001fff027819 */ /* 0x000fe200000114a5 */
[----:B------:R-:W-:Y:S01]  /*38a0*/  IMAD R248, R109, c[0x0][0x184], R17 ;  /* 0x000061006df87a24 */ /* 0x000fe200078e0211 */
[----:B------:R-:W-:Y:S01]  /*38b0*/  SHF.L.U64.HI R3, R252, 0x1, R3 ;  /* 0x00000001fc037819 */ /* 0x000fe20000010203 */
[--C-:B------:R-:W-:Y:S01]  /*38c0*/  IMAD R247, R107, c[0x0][0x184], R17.reuse ;  /* 0x000061006bf77a24 */ /* 0x100fe200078e0211 */
[----:B------:R-:W-:Y:S01]  /*38d0*/  LOP3.LUT R6, R6, R5, RZ, 0x3c, !PT ;  /* 0x0000000506067212 */ /* 0x000fe200078e3cff */
[----:B------:R-:W-:Y:S01]  /*38e0*/  IMAD.WIDE.U32 R4, R51, R121, c[0x0][0x160] ;  /* 0x0000580033047625 */ /* 0x000fe200078e0079 */
[----:B------:R-:W-:Y:S01]  /*38f0*/  SHF.R.S32.HI R206, RZ, 0x7, R206 ;  /* 0x00000007ffce7819 */ /* 0x000fe200000114ce */
[----:B------:R1:W-:Y:S01]  /*3900*/  STL [R1], R3 ;  /* 0x0000000301007387 */ /* 0x0003e20000100800 */
[----:B------:R-:W-:Y:S01]  /*3910*/  LOP3.LUT R195, R16, R195, RZ, 0x3c, !PT ;  /* 0x000000c310c37212 */ /* 0x000fe200078e3cff */
[----:B------:R-:W-:Y:S01]  /*3920*/  IMAD R201, R2, 0x6, RZ ;  /* 0x0000000602c97824 */ /* 0x000fe200078e02ff */
[----:B------:R-:W-:Y:S01]  /*3930*/  IADD3 R204, P0, R4, 0x300, RZ ;  /* 0x0000030004cc7810 */ /* 0x000fe20007f1e0ff */
[----:B------:R-:W-:Y:S01]  /*3940*/  IMAD R246, R105, c[0x0][0x184], R17 ;  /* 0x0000610069f67a24 */ /* 0x000fe200078e0211 */
[----:B------:R-:W-:Y:S01]  /*3950*/  LOP3.LUT R194, R6, 0x1800, R7, 0xf8, !PT ;  /* 0x0000180006c27812 */ /* 0x000fe200078ef807 */
[----:B------:R-:W-:Y:S01]  /*3960*/  IMAD.IADD R201, R203, 0x1, R201 ;  /* 0x00000001cbc97824 */ /* 0x000fe200078e02c9 */
[----:B------:R-:W-:Y:S01]  /*3970*/  LOP3.LUT R4, R195, 0x30, RZ, 0x3c, !PT ;  /* 0x00000030c3047812 */ /* 0x000fe200078e3cff */
[--C-:B------:R-:W-:Y:S01]  /*3980*/  IMAD R245, R103, c[0x0][0x184], R17.reuse ;  /* 0x0000610067f57a24 */ /* 0x100fe200078e0211 */
[----:B------:R-:W-:Y:S01]  /*3990*/  LOP3.LUT R4, R195, 0x60, RZ, 0x3c, !PT ;  /* 0x00000060c3047812 */ /* 0x000fe200078e3cff */
[--C-:B------:R-:W-:Y:S01]  /*39a0*/  IMAD R242, R101, c[0x0][0x184], R17.reuse ;  /* 0x0000610065f27a24 */ /* 0x100fe200078e0211 */
[----:B-1----:R-:W-:Y:S01]  /*39b0*/  SHF.L.U64.HI R3, R165, 0x1, R2 ;  /* 0x00000001a5037819 */ /* 0x002fe20000010202 */
[--C-:B------:R-:W-:Y:S01]  /*39c0*/  IMAD R241, R99, c[0x0][0x184], R17.reuse ;  /* 0x0000610063f17a24 */ /* 0x100fe200078e0211 */
[----:B------:R-:W-:Y:S01]  /*39d0*/  IADD3 R2, R206, -0x3, RZ ;  /* 0xfffffffdce027810 */ /* 0x000fe20007ffe0ff */
[--C-:B------:R-:W-:Y:S01]  /*39e0*/  IMAD R240, R97, c[0x0][0x184], R17.reuse ;  /* 0x0000610061f07a24 */ /* 0x100fe200078e0211 */
[----:B------:R-:W-:Y:S01]  /*39f0*/  LOP3.LUT R3, R195, 0x10, RZ, 0x3c, !PT ;  /* 0x00000010c3037812 */ /* 0x000fe200078e3cff */
        /* <DEDUP_REMOVED lines=14> */
[----:B------:R-:W-:Y:S01]  /*3ae0*/  IMAD R230, R81, c[0x0][0x184], R17 ;  /* 0x0000610051e67a24 */ /* 0x000fe200078e0211 */
[C---:B------:R-:W-:Y:S01]  /*3af0*/  LOP3.LUT R2, R195.reuse, 0x840, RZ, 0x3c, !PT ;  /* 0x00000840c3027812 */ /* 0x040fe200078e3cff */
[----:B------:R-:W-:Y:S01]  /*3b00*/  IMAD.X R203, RZ, RZ, R5, P0 ;  /* 0x000000ffffcb7224 */ /* 0x000fe200000e0605 */
[C---:B------:R-:W-:Y:S01]  /*3b10*/  LOP3.LUT R4, R195.reuse, 0x850, RZ, 0x3c, !PT ;  /* 0x00000850c3047812 */ /* 0x040fe200078e3cff */
[----:B------:R-:W-:Y:S01]  /*3b20*/  IMAD.SHL.U32 R252, R252, 0x2, RZ ;  /* 0x00000002fcfc7824 */ /* 0x000fe200078e00ff */
[C---:B------:R-:W-:Y:S01]  /*3b30*/  LOP3.LUT R3, R195.reuse, 0x860, RZ, 0x3c, !PT ;  /* 0x00000860c3037812 */ /* 0x040fe200078e3cff */
[----:B------:R-:W-:Y:S01]  /*3b40*/  CS2R R104, SRZ ;  /* 0x0000000000687805 */ /* 0x000fe2000001ff00 */
[C---:B------:R-:W-:Y:S01]  /*3b50*/  LOP3.LUT R2, R195.reuse, 0x870, RZ, 0x3c, !PT ;  /* 0x00000870c3027812 */ /* 0x040fe200078e3cff */
[----:B------:R-:W-:Y:S01]  /*3b60*/  CS2R R106, SRZ ;  /* 0x00000000006a7805 */ /* 0x000fe2000001ff00 */
[----:B------:R-:W-:Y:S01]  /*3b70*/  LOP3.LUT R194, R164, R194, RZ, 0x3c, !PT ;  /* 0x000000c2a4c27212 */ /* 0x000fe200078e3cff */
[----:B------:R-:W-:Y:S01]  /*3b80*/  CS2R R130, SRZ ;  /* 0x0000000000827805 */ /* 0x000fe2000001ff00 */
[C---:B------:R-:W-:Y:S01]  /*3b90*/  LOP3.LUT R4, R195.reuse, 0x1010, RZ, 0x3c, !PT ;  /* 0x00001010c3047812 */ /* 0x040fe200078e3cff */
        /* <DEDUP_REMOVED lines=25> */
[----:B------:R-:W-:Y:S01]  /*3d30*/  LOP3.LUT R3, R195, 0x1870, RZ, 0x3c, !PT ;  /* 0x00001870c3037812 */ /* 0x000fe200078e3cff */
        /* <DEDUP_REMOVED lines=21> */
[----:B------:R-:W-:Y:S01]  /*3e90*/  SHF.R.S32.HI R244, RZ, 0x1f, R243 ;  /* 0x0000001ffff47819 */ /* 0x000fe200000114f3 */
        /* <DEDUP_REMOVED lines=49> */
[C---:B------:R-:W-:Y:S01]  /*41b0*/  SHF.L.U64.HI R244, R243.reuse, 0x1, R244 ;  /* 0x00000001f3f47819 */ /* 0x040fe200000102f4 */
[----:B------:R-:W-:Y:S01]  /*41c0*/  IMAD.SHL.U32 R243, R243, 0x2, RZ ;  /* 0x00000002f3f37824 */ /* 0x000fe200078e00ff */
        /* <DEDUP_REMOVED lines=24> */
[C---:B------:R-:W-:Y:S01]  /*4350*/  LOP3.LUT R4, R194.reuse, 0x40c0, RZ, 0x3c, !PT ;  /* 0x000040c0c2047812 */ /* 0x040fe200078e3cff */
[----:B------:R-:W-:Y:S01]  /*4360*/  CS2R R138, SRZ ;  /* 0x00000000008a7805 */ /* 0x000fe2000001ff00 */
[C---:B------:R-:W-:Y:S01]  /*4370*/  LOP3.LUT R3, R194.reuse, 0x60c0, RZ, 0x3c, !PT ;  /* 0x000060c0c2037812 */ /* 0x040fe200078e3cff */
[----:B------:R-:W-:Y:S01]  /*4380*/  CS2R R160, SRZ ;  /* 0x0000000000a07805 */ /* 0x000fe2000001ff00 */
[C---:B------:R-:W-:Y:S01]  /*4390*/  LOP3.LUT R2, R194.reuse, 0xe0, RZ, 0x3c, !PT ;  /* 0x000000e0c2027812 */ /* 0x040fe200078e3cff */
[----:B------:R-:W-:Y:S01]  /*43a0*/  CS2R R162, SRZ ;  /* 0x0000000000a27805 */ /* 0x000fe2000001ff00 */
        /* <DEDUP_REMOVED lines=8> */
[C---:B------:R-:W-:Y:S01]  /*4430*/  LOP3.LUT R4, R194.reuse, 0x20e0, RZ, 0x3c, !PT ;  /* 0x000020e0c2047812 */ /* 0x040fe200078e3cff */
[----:B------:R-:W-:Y:S01]  /*4440*/  UIADD3 UR7, UR7, -0x180, URZ ;  /* 0xfffffe8007077890 */ /* 0x000fe2000fffe03f */
[C---:B------:R-:W-:Y:S01]  /*4450*/  LOP3.LUT R3, R194.reuse, 0x40e0, RZ, 0x3c, !PT ;  /* 0x000040e0c2037812 */ /* 0x040fe200078e3cff */
[----:B------:R-:W-:Y:S01]  /*4460*/  UMOV UR4, URZ ;  /* 0x0000003f00047c82 */ /* 0x000fe20008000000 */
[----:B------:R-:W-:Y:S01]  /*4470*/  LOP3.LUT R2, R194, 0x60e0, RZ, 0x3c, !PT ;  /* 0x000060e0c2027812 */ /* 0x000fe200078e3cff */
[----:B------:R-:W-:-:S02]  /*4480*/  UMOV UR5, 0x2 ;  /* 0x0000000200057882 */ /* 0x000fc40000000000 */
[----:B------:R-:W-:Y:S02]  /*4490*/  UMOV UR6, 0xffffffff ;  /* 0xffffffff00067882 */ /* 0x000fe40000000000 */
.L_x_2:
[----:B------:R-:W-:Y:S01]  /*44a0*/  UIADD3 UR6, UR6, 0x1, URZ ;  /* 0x0000000106067890 */ /* 0x000fe2000fffe03f */
[----:B------:R-:W-:-:S04]  /*44b0*/  DEPBAR.LE SB0, 0x4 ;  /* 0x000081000000791a */ /* 0x000fc80000000000 */
[----:B------:R-:W-:Y:S01]  /*44c0*/  UISETP.GT.AND UP0, UPT, UR6, 0x2, UPT ;  /* 0x000000020600788c */ /* 0x000fe2000bf04270 */
[C---:B------:R-:W-:Y:S01]  /*44d0*/  LOP3.LUT R4, R194.reuse, 0x40, RZ, 0x3c, !PT ;  /* 0x00000040c2047812 */ /* 0x040fe200078e3cff */
[----:B------:R-:W-:Y:S01]  /*44e0*/  UIADD3 UR5, UR5, 0x1, URZ ;  /* 0x0000000105057890 */ /* 0x000fe2000fffe03f */
[C---:B------:R-:W-:Y:S01]  /*44f0*/  LOP3.LUT R5, R194.reuse, 0x20, RZ, 0x3c, !PT ;  /* 0x00000020c2057812 */ /* 0x040fe200078e3cff */
[----:B------:R-:W-:Y:S01]  /*4500*/  USEL UR6, UR6, URZ, !UP0 ;  /* 0x0000003f06067287 */ /* 0x000fe2000c000000 */
[C---:B------:R-:W-:Y:S01]  /*4510*/  LOP3.LUT R2, R194.reuse, 0x60, RZ, 0x3c, !PT ;  /* 0x00000060c2027812 */ /* 0x040fe200078e3cff */
[----:B------:R-:W-:Y:S01]  /*4520*/  UISETP.GT.AND UP0, UPT, UR5, 0x2, UPT ;  /* 0x000000020500788c */ /* 0x000fe2000bf04270 */
[----:B------:R-:W-:Y:S01]  /*4530*/  LOP3.LUT R6, R194, 0x80, RZ, 0x3c, !PT ;  /* 0x00000080c2067812 */ /* 0x000fe200078e3cff */
[----:B------:R-:W-:Y:S01]  /*4540*/  USHF.L.U32 UR13, UR6, 0x10, URZ ;  /* 0x00000010060d7899 */ /* 0x000fe2000800063f */
[C---:B------:R-:W-:Y:S01]  /*4550*/  LOP3.LUT R169, R195.reuse, 0x810, RZ, 0x3c, !PT ;  /* 0x00000810c3a97812 */ /* 0x040fe200078e3cff */
[----:B------:R-:W-:Y:S01]  /*4560*/  ULEA UR9, UR6, 0x30000, 0xe ;  /* 0x0003000006097891 */ /* 0x000fe2000f8e703f */
[----:B------:R-:W-:Y:S01]  /*4570*/  LOP3.LUT R168, R195, 0x10, RZ, 0x3c, !PT ;  /* 0x00000010c3a87812 */ /* 0x000fe200078e3cff */
[----:B------:R-:W-:Y:S01]  /*4580*/  USEL UR5, UR5, URZ, !UP0 ;  /* 0x0000003f05057287 */ /* 0x000fe2000c000000 */
[----:B------:R-:W-:-:S02]  /*4590*/  ISETP.GE.AND P0, PT, R205, UR7, PT ;  /* 0x00000007cd007c0c */ /* 0x000fc4000bf06270 */
[----:B------:R-:W-:Y:S01]  /*45a0*/  LEA R24, R4, UR13, 0x1 ;  /* 0x0000000d04187c11 */ /* 0x000fe2000f8e08ff */
[----:B------:R-:W-:Y:S01]  /*45b0*/  BAR.SYNC.DEFER_BLOCKING 0x0 ;  /* 0x0000000000007b1d */ /* 0x000fe20000010000 */
[----:B------:R-:W-:Y:S02]  /*45c0*/  LEA R28, R5, UR13, 0x1 ;  /* 0x0000000d051c7c11 */ /* 0x000fe4000f8e08ff */
[----:B------:R-:W-:Y:S02]  /*45d0*/  LEA R20, R2, UR13, 0x1 ;  /* 0x0000000d02147c11 */ /* 0x000fe4000f8e08ff */
[C---:B------:R-:W-:Y:S02]  /*45e0*/  LOP3.LUT R4, R194.reuse, 0xc0, RZ, 0x3c, !PT ;  /* 0x000000c0c2047812 */ /* 0x040fe400078e3cff */
[C---:B------:R-:W-:Y:S02]  /*45f0*/  LOP3.LUT R5, R194.reuse, 0xa0, RZ, 0x3c, !PT ;  /* 0x000000a0c2057812 */ /* 0x040fe400078e3cff */
[----:B------:R-:W-:-:S02]  /*4600*/  LOP3.LUT R2, R194, 0xe0, RZ, 0x3c, !PT ;  /* 0x000000e0c2027812 */ /* 0x000fc400078e3cff */
[----:B------:R-:W-:Y:S02]  /*4610*/  LEA R8, R4, UR13, 0x1 ;  /* 0x0000000d04087c11 */ /* 0x000fe4000f8e08ff */
[----:B------:R-:W-:Y:S02]  /*4620*/  LEA R16, R6, UR13, 0x1 ;  /* 0x0000000d06107c11 */ /* 0x000fe4000f8e08ff */
[----:B------:R-:W-:Y:S02]  /*4630*/  LEA R12, R5, UR13, 0x1 ;  /* 0x0000000d050c7c11 */ /* 0x000fe4000f8e08ff */
[----:B------:R-:W-:Y:S02]  /*4640*/  LEA R4, R2, UR13, 0x1 ;  /* 0x0000000d02047c11 */ /* 0x000fe4000f8e08ff */
[----:B------:R-:W-:Y:S02]  /*4650*/  LEA R3, R195, UR9, 0x1 ;  /* 0x00000009c3037c11 */ /* 0x000fe4000f8e08ff */
[----:B------:R-:W-:-:S02]  /*4660*/  LEA R2, R194, UR13, 0x1 ;  /* 0x0000000dc2027c11 */ /* 0x000fc4000f8e08ff */
[----:B------:R-:W-:Y:S01]  /*4670*/  LEA R172, R169, UR9, 0x1 ;  /* 0x00000009a9ac7c11 */ /* 0x000fe2000f8e08ff */
[----:B------:R-:W-:Y:S01]  /*4680*/  LDSM.16.MT88.4 R28, [R28] ;  /* 0x000000001c1c783b */ /* 0x000fe20000004200 */
[C---:B------:R-:W-:Y:S02]  /*4690*/  LOP3.LUT R169, R195.reuse, 0x1810, RZ, 0x3c, !PT ;  /* 0x00001810c3a97812 */ /* 0x040fe400078e3cff */
[----:B------:R-:W-:Y:S01]  /*46a0*/  LEA R176, R168, UR9, 0x1 ;  /* 0x00000009a8b07c11 */ /* 0x000fe2000f8e08ff */
[----:B------:R-:W1:Y:S01]  /*46b0*/  LDSM.16.M88.4 R164, [R3] ;  /* 0x0000000003a4783b */ /* 0x000e620000000200 */
[----:B------:R-:W-:Y:S02]  /*46c0*/  LOP3.LUT R168, R195, 0x1010, RZ, 0x3c, !PT ;  /* 0x00001010c3a87812 */ /* 0x000fe400078e3cff */
[----:B------:R-:W-:Y:S01]  /*46d0*/  ISETP.GE.AND P1, PT, R0, UR7, PT ;  /* 0x0000000700007c0c */ /* 0x000fe2000bf26270 */
[----:B------:R-:W2:Y:S01]  /*46e0*/  LDSM.16.MT88.4 R24, [R24] ;  /* 0x000000001818783b */ /* 0x000ea20000004200 */
[----:B------:R-:W-:-:S03]  /*46f0*/  LEA R168, R168, UR9, 0x1 ;  /* 0x00000009a8a87c11 */ /* 0x000fc6000f8e08ff */
[----:B------:R-:W3:Y:S04]  /*4700*/  LDSM.16.MT88.4 R20, [R20] ;  /* 0x000000001414783b */ /* 0x000ee80000004200 */
[----:B------:R-:W4:Y:S04]  /*4710*/  LDSM.16.MT88.4 R16, [R16] ;  /* 0x000000001010783b */ /* 0x000f280000004200 */
[----:B------:R-:W5:Y:S04]  /*4720*/  LDSM.16.MT88.4 R12, [R12] ;  /* 0x000000000c0c783b */ /* 0x000f680000004200 */
[----:B------:R-:W4:Y:S04]  /*4730*/  LDSM.16.MT88.4 R8, [R8] ;  /* 0x000000000808783b */ /* 0x000f280000004200 */
[----:B------:R-:W4:Y:S04]  /*4740*/  LDSM.16.MT88.4 R4, [R4] ;  /* 0x000000000404783b */ /* 0x000f280000004200 */
[----:B------:R-:W5:Y:S04]  /*4750*/  LDSM.16.MT88.4 R32, [R2] ;  /* 0x000000000220783b */ /* 0x000f680000004200 */
[----:B------:R-:W5:Y:S04]  /*4760*/  LDSM.16.M88.4 R176, [R176] ;  /* 0x00000000b0b0783b */ /* 0x000f680000000200 */
[----:B------:R-:W-:Y:S01]  /*4770*/  LDSM.16.M88.4 R172, [R172] ;  /* 0x00000000acac783b */ /* 0x000fe20000000200 */
[C---:B-1----:R-:W-:Y:S08]  /*4780*/  HMMA.16816.F32 R128, R164.reuse, R28, R128 ;  /* 0x0000001ca480723c */ /* 0x042ff00000001880 */
[C---:B--2---:R-:W-:Y:S08]  /*4790*/  HMMA.16816.F32 R124, R164.reuse, R24, R124 ;  /* 0x00000018a47c723c */ /* 0x044ff0000000187c */
[C---:B---3--:R-:W-:Y:S08]  /*47a0*/  HMMA.16816.F32 R120, R164.reuse, R20, R120 ;  /* 0x00000014a478723c */ /* 0x048ff00000001878 */
[C---:B----4-:R-:W-:Y:S08]  /*47b0*/  HMMA.16816.F32 R116, R164.reuse, R16, R116 ;  /* 0x00000010a474723c */ /* 0x050ff00000001874 */
[C---:B-----5:R-:W-:Y:S08]  /*47c0*/  HMMA.16816.F32 R112, R164.reuse, R12, R112 ;  /* 0x0000000ca470723c */ /* 0x060ff00000001870 */
[C---:B------:R-:W-:Y:S08]  /*47d0*/  HMMA.16816.F32 R108, R164.reuse, R8, R108 ;  /* 0x00000008a46c723c */ /* 0x040ff0000000186c */
[C---:B------:R-:W-:Y:S08]  /*47e0*/  HMMA.16816.F32 R100, R164.reuse, R4, R100 ;  /* 0x00000004a464723c */ /* 0x040ff00000001864 */
[----:B------:R-:W-:Y:S01]  /*47f0*/  HMMA.16816.F32 R104, R164, R32, R104 ;  /* 0x00000020a468723c */ /* 0x000fe20000001868 */
[----:B------:R-:W1:Y:S07]  /*4800*/  LDSM.16.M88.4 R164, [R3+0x1000] ;  /* 0x0010000003a4783b */ /* 0x000e6e0000000200 */
[C---:B------:R-:W-:Y:S08]  /*4810*/  HMMA.16816.F32 R128, R176.reuse, R30, R128 ;  /* 0x0000001eb080723c */ /* 0x040ff00000001880 */
[C---:B------:R-:W-:Y:S08]  /*4820*/  HMMA.16816.F32 R124, R176.reuse, R26, R124 ;  /* 0x0000001ab07c723c */ /* 0x040ff0000000187c */
[C---:B------:R-:W-:Y:S08]  /*4830*/  HMMA.16816.F32 R120, R176.reuse, R22, R120 ;  /* 0x00000016b078723c */ /* 0x040ff00000001878 */
[C---:B------:R-:W-:Y:S08]  /*4840*/  HMMA.16816.F32 R116, R176.reuse, R18, R116 ;  /* 0x00000012b074723c */ /* 0x040ff00000001874 */
[----:B------:R-:W-:Y:S08]  /*4850*/  HMMA.16816.F32 R112, R176, R14, R112 ;  /* 0x0000000eb070723c */ /* 0x000ff00000001870 */
[C---:B-1----:R-:W-:Y:S08]  /*4860*/  HMMA.16816.F32 R96, R164.reuse, R32, R96 ;  /* 0x00000020a460723c */ /* 0x042ff00000001860 */
[C---:B------:R-:W-:Y:S08]  /*4870*/  HMMA.16816.F32 R92, R164.reuse, R28, R92 ;  /* 0x0000001ca45c723c */ /* 0x040ff0000000185c */
[C---:B------:R-:W-:Y:S08]  /*4880*/  HMMA.16816.F32 R88, R164.reuse, R24, R88 ;  /* 0x00000018a458723c */ /* 0x040ff00000001858 */
[C---:B------:R-:W-:Y:S08]  /*4890*/  HMMA.16816.F32 R84, R164.reuse, R20, R84 ;  /* 0x00000014a454723c */ /* 0x040ff00000001854 */
[C---:B------:R-:W-:Y:S08]  /*48a0*/  HMMA.16816.F32 R80, R164.reuse, R16, R80 ;  /* 0x00000010a450723c */ /* 0x040ff00000001850 */
[C---:B------:R-:W-:Y:S08]  /*48b0*/  HMMA.16816.F32 R76, R164.reuse, R12, R76 ;  /* 0x0000000ca44c723c */ /* 0x040ff0000000184c */
[C---:B------:R-:W-:Y:S08]  /*48c0*/  HMMA.16816.F32 R72, R164.reuse, R8, R72 ;  /* 0x00000008a448723c */ /* 0x040ff00000001848 */
[----:B------:R-:W-:Y:S01]  /*48d0*/  HMMA.16816.F32 R68, R164, R4, R68 ;  /* 0x00000004a444723c */ /* 0x000fe20000001844 */
[----:B------:R-:W1:Y:S07]  /*48e0*/  LDSM.16.M88.4 R164, [R3+0x2000] ;  /* 0x0020000003a4783b */ /* 0x000e6e0000000200 */
[C---:B------:R-:W-:Y:S08]  /*48f0*/  HMMA.16816.F32 R108, R176.reuse, R10, R108 ;  /* 0x0000000ab06c723c */ /* 0x040ff0000000186c */
[C---:B------:R-:W-:Y:S08]  /*4900*/  HMMA.16816.F32 R104, R176.reuse, R34, R104 ;  /* 0x00000022b068723c */ /* 0x040ff00000001868 */
[----:B------:R-:W-:Y:S08]  /*4910*/  HMMA.16816.F32 R100, R176, R6, R100 ;  /* 0x00000006b064723c */ /* 0x000ff00000001864 */
        /* <DEDUP_REMOVED lines=10> */
[----:B------:R1:W2:Y:S07]  /*49c0*/  LDSM.16.M88.4 R164, [R3+0x3000] ;  /* 0x0030000003a4783b */ /* 0x0002ae0000000200 */
[----:B------:R-:W-:Y:S01]  /*49d0*/  HMMA.16816.F32 R88, R172, R26, R88 ;  /* 0x0000001aac58723c */ /* 0x000fe20000001858 */
[----:B-1----:R-:W-:-:S07]  /*49e0*/  LOP3.LUT R3, R194, 0x2060, RZ, 0x3c, !PT ;  /* 0x00002060c2037812 */ /* 0x002fce00078e3cff */
[C---:B------:R-:W-:Y:S08]  /*49f0*/  HMMA.16816.F32 R84, R172.reuse, R22, R84 ;  /* 0x00000016ac54723c */ /* 0x040ff00000001854 */
[C---:B------:R-:W-:Y:S08]  /*4a00*/  HMMA.16816.F32 R80, R172.reuse, R18, R80 ;  /* 0x00000012ac50723c */ /* 0x040ff00000001850 */
[C---:B------:R-:W-:Y:S08]  /*4a10*/  HMMA.16816.F32 R76, R172.reuse, R14, R76 ;  /* 0x0000000eac4c723c */ /* 0x040ff0000000184c */
[----:B------:R-:W-:Y:S08]  /*4a20*/  HMMA.16816.F32 R72, R172, R10, R72 ;  /* 0x0000000aac48723c */ /* 0x000ff00000001848 */
[C---:B--2---:R-:W-:Y:S08]  /*4a30*/  HMMA.16816.F32 R132, R164.reuse, R32, R132 ;  /* 0x00000020a484723c */ /* 0x044ff00000001884 */
[C---:B------:R-:W-:Y:S07]  /*4a40*/  HMMA.16816.F32 R152, R164.reuse, R28, R152 ;  /* 0x0000001ca498723c */ /* 0x040fee0000001898 */
[----:B------:R-:W-:Y:S01]  /*4a50*/  LEA R28, R3, UR13, 0x1 ;  /* 0x0000000d031c7c11 */ /* 0x000fe2000f8e08ff */
[----:B------:R-:W-:Y:S01]  /*4a60*/  HMMA.16816.F32 R136, R164, R24, R136 ;  /* 0x00000018a488723c */ /* 0x000fe20000001888 */
[----:B------:R-:W-:-:S07]  /*4a70*/  LOP3.LUT R3, R194, 0x20e0, RZ, 0x3c, !PT ;  /* 0x000020e0c2037812 */ /* 0x000fce00078e3cff */
[C---:B------:R-:W-:Y:S08]  /*4a80*/  HMMA.16816.F32 R160, R164.reuse, R20, R160 ;  /* 0x00000014a4a0723c */ /* 0x040ff000000018a0 */
[C---:B------:R-:W-:Y:S08]  /*4a90*/  HMMA.16816.F32 R156, R164.reuse, R16, R156 ;  /* 0x00000010a49c723c */ /* 0x040ff0000000189c */
[C---:B------:R-:W-:Y:S07]  /*4aa0*/  HMMA.16816.F32 R140, R164.reuse, R12, R140 ;  /* 0x0000000ca48c723c */ /* 0x040fee000000188c */
[----:B------:R-:W-:Y:S01]  /*4ab0*/  LEA R12, R3, UR13, 0x1 ;  /* 0x0000000d030c7c11 */ /* 0x000fe2000f8e08ff */
[----:B------:R-:W-:Y:S01]  /*4ac0*/  HMMA.16816.F32 R144, R164, R8, R144 ;  /* 0x00000008a490723c */ /* 0x000fe20000001890 */
[----:B------:R-:W-:-:S06]  /*4ad0*/  LOP3.LUT R3, R195, 0x820, RZ, 0x3c, !PT ;  /* 0x00000820c3037812 */ /* 0x000fcc00078e3cff */
[----:B------:R-:W-:Y:S01]  /*4ae0*/  LOP3.LUT R8, R195, 0x20, RZ, 0x3c, !PT ;  /* 0x00000020c3087812 */ /* 0x000fe200078e3cff */
[----:B------:R-:W-:Y:S01]  /*4af0*/  HMMA.16816.F32 R148, R164, R4, R148 ;  /* 0x00000004a494723c */ /* 0x000fe20000001894 */
[----:B------:R-:W-:-:S04]  /*4b00*/  LOP3.LUT R9, R194, 0x2080, RZ, 0x3c, !PT ;  /* 0x00002080c2097812 */ /* 0x000fc800078e3cff */
[----:B------:R-:W-:Y:S02]  /*4b10*/  LEA R24, R9, UR13, 0x1 ;  /* 0x0000000d09187c11 */ /* 0x000fe4000f8e08ff */
[----:B------:R-:W-:Y:S01]  /*4b20*/  LEA R164, R169, UR9, 0x1 ;  /* 0x00000009a9a47c11 */ /* 0x000fe2000f8e08ff */
[----:B------:R-:W-:Y:S01]  /*4b30*/  HMMA.16816.F32 R68, R172, R6, R68 ;  /* 0x00000006ac44723c */ /* 0x000fe20000001844 */
[----:B------:R-:W1:Y:S01]  /*4b40*/  LDSM.16.M88.4 R168, [R168] ;  /* 0x00000000a8a8783b */ /* 0x000e620000000200 */
[C---:B------:R-:W-:Y:S02]  /*4b50*/  LOP3.LUT R5, R194.reuse, 0x2040, RZ, 0x3c, !PT ;  /* 0x00002040c2057812 */ /* 0x040fe400078e3cff */
[C---:B------:R-:W-:Y:S01]  /*4b60*/  LOP3.LUT R4, R194.reuse, 0x2020, RZ, 0x3c, !PT ;  /* 0x00002020c2047812 */ /* 0x040fe200078e3cff */
[----:B------:R-:W2:Y:S01]  /*4b70*/  LDSM.16.M88.4 R164, [R164] ;  /* 0x00000000a4a4783b */ /* 0x000ea20000000200 */
[----:B------:R-:W-:Y:S02]  /*4b80*/  LEA R32, R5, UR13, 0x1 ;  /* 0x0000000d05207c11 */ /* 0x000fe4000f8e08ff */
[----:B------:R-:W-:-:S02]  /*4b90*/  LOP3.LUT R5, R194, 0x20c0, RZ, 0x3c, !PT ;  /* 0x000020c0c2057812 */ /* 0x000fc400078e3cff */
[----:B------:R-:W-:Y:S02]  /*4ba0*/  LEA R4, R4, UR13, 0x1 ;  /* 0x0000000d04047c11 */ /* 0x000fe4000f8e08ff */
[----:B------:R-:W-:Y:S01]  /*4bb0*/  LEA R16, R5, UR13, 0x1 ;  /* 0x0000000d05107c11 */ /* 0x000fe2000f8e08ff */
[-C--:B-1----:R-:W-:Y:S08]  /*4bc0*/  HMMA.16816.F32 R64, R168, R34.reuse, R64 ;  /* 0x00000022a840723c */ /* 0x082ff00000001840 */
[C---:B--2---:R-:W-:Y:S01]  /*4bd0*/  HMMA.16816.F32 R132, R164.reuse, R34, R132 ;  /* 0x00000022a484723c */ /* 0x044fe20000001884 */
[----:B------:R-:W-:Y:S07]  /*4be0*/  LDSM.16.MT88.4 R32, [R32] ;  /* 0x000000002020783b */ /* 0x000fee0000004200 */
[C---:B------:R-:W-:Y:S08]  /*4bf0*/  HMMA.16816.F32 R152, R164.reuse, R30, R152 ;  /* 0x0000001ea498723c */ /* 0x040ff00000001898 */
[C---:B------:R-:W-:Y:S08]  /*4c00*/  HMMA.16816.F32 R136, R164.reuse, R26, R136 ;  /* 0x0000001aa488723c */ /* 0x040ff00000001888 */
[C---:B------:R-:W-:Y:S08]  /*4c10*/  HMMA.16816.F32 R160, R164.reuse, R22, R160 ;  /* 0x00000016a4a0723c */ /* 0x040ff000000018a0 */
[C---:B------:R-:W-:Y:S08]  /*4c20*/  HMMA.16816.F32 R156, R164.reuse, R18, R156 ;  /* 0x00000012a49c723c */ /* 0x040ff0000000189c */
[C---:B------:R-:W-:Y:S08]  /*4c30*/  HMMA.16816.F32 R140, R164.reuse, R14, R140 ;  /* 0x0000000ea48c723c */ /* 0x040ff0000000188c */
[C---:B------:R-:W-:Y:S08]  /*4c40*/  HMMA.16816.F32 R144, R164.reuse, R10, R144 ;  /* 0x0000000aa490723c */ /* 0x040ff00000001890 */
[----:B------:R-:W-:Y:S07]  /*4c50*/  HMMA.16816.F32 R148, R164, R6, R148 ;  /* 0x00000006a494723c */ /* 0x000fee0000001894 */
[----:B------:R-:W-:Y:S01]  /*4c60*/  LEA R164, R8, UR9, 0x1 ;  /* 0x0000000908a47c11 */ /* 0x000fe2000f8e08ff */
[C---:B------:R-:W-:Y:S01]  /*4c70*/  HMMA.16816.F32 R60, R168.reuse, R30, R60 ;  /* 0x0000001ea83c723c */ /* 0x040fe2000000183c */
[----:B------:R-:W-:Y:S01]  /*4c80*/  LOP3.LUT R8, R194, 0x20a0, RZ, 0x3c, !PT ;  /* 0x000020a0c2087812 */ /* 0x000fe200078e3cff */
[----:B------:R-:W-:Y:S03]  /*4c90*/  LDSM.16.MT88.4 R28, [R28] ;  /* 0x000000001c1c783b */ /* 0x000fe60000004200 */
[----:B------:R-:W-:Y:S01]  /*4ca0*/  LEA R20, R8, UR13, 0x1 ;  /* 0x0000000d08147c11 */ /* 0x000fe2000f8e08ff */
[----:B------:R-:W1:Y:S02]  /*4cb0*/  LDSM.16.M88.4 R164, [R164] ;  /* 0x00000000a4a4783b */ /* 0x000e640000000200 */
[C---:B------:R-:W-:Y:S02]  /*4cc0*/  HMMA.16816.F32 R56, R168.reuse, R26, R56 ;  /* 0x0000001aa838723c */ /* 0x040fe40000001838 */
[----:B------:R-:W2:Y:S06]  /*4cd0*/  LDSM.16.MT88.4 R24, [R24] ;  /* 0x000000001818783b */ /* 0x000eac0000004200 */
[C---:B------:R-:W-:Y:S01]  /*4ce0*/  HMMA.16816.F32 R36, R168.reuse, R22, R36 ;  /* 0x00000016a824723c */ /* 0x040fe20000001824 */
[----:B------:R-:W3:Y:S07]  /*4cf0*/  LDSM.16.MT88.4 R20, [R20] ;  /* 0x000000001414783b */ /* 0x000eee0000004200 */
[C---:B------:R-:W-:Y:S01]  /*4d00*/  HMMA.16816.F32 R52, R168.reuse, R18, R52 ;  /* 0x00000012a834723c */ /* 0x040fe20000001834 */
[----:B------:R-:W-:Y:S07]  /*4d10*/  LDSM.16.MT88.4 R16, [R16] ;  /* 0x000000001010783b */ /* 0x000fee0000004200 */
[C---:B------:R-:W-:Y:S01]  /*4d20*/  HMMA.16816.F32 R40, R168.reuse, R14, R40 ;  /* 0x0000000ea828723c */ /* 0x040fe20000001828 */
[----:B------:R-:W-:Y:S07]  /*4d30*/  LDSM.16.MT88.4 R12, [R12] ;  /* 0x000000000c0c783b */ /* 0x000fee0000004200 */
[C---:B------:R-:W-:Y:S01]  /*4d40*/  HMMA.16816.F32 R44, R168.reuse, R10, R44 ;  /* 0x0000000aa82c723c */ /* 0x040fe2000000182c */
[----:B------:R-:W4:Y:S07]  /*4d50*/  LDSM.16.MT88.4 R8, [R2+0x4000] ;  /* 0x004000000208783b */ /* 0x000f2e0000004200 */
[----:B------:R-:W-:Y:S01]  /*4d60*/  HMMA.16816.F32 R48, R168, R6, R48 ;  /* 0x00000006a830723c */ /* 0x000fe20000001830 */
[----:B------:R-:W5:Y:S06]  /*4d70*/  LDSM.16.MT88.4 R4, [R4] ;  /* 0x000000000404783b */ /* 0x000f6c0000004200 */
[----:B------:R-:W-:Y:S01]  /*4d80*/  LOP3.LUT R168, R195, 0x30, RZ, 0x3c, !PT ;  /* 0x00000030c3a87812 */ /* 0x000fe200078e3cff */
[----:B-1----:R-:W-:Y:S03]  /*4d90*/  HMMA.16816.F32 R124, R164, R32, R124 ;  /* 0x00000020a47c723c */ /* 0x002fe6000000187c */
[----:B------:R-:W-:-:S02]  /*4da0*/  LEA R176, R168, UR9, 0x1 ;  /* 0x00000009a8b07c11 */ /* 0x000fc4000f8e08ff */
[----:B------:R-:W-:-:S03]  /*4db0*/  LOP3.LUT R168, R195, 0x1030, RZ, 0x3c, !PT ;  /* 0x00001030c3a87812 */ /* 0x000fc600078e3cff */
[C---:B------:R-:W-:Y:S01]  /*4dc0*/  HMMA.16816.F32 R120, R164.reuse, R28, R120 ;  /* 0x0000001ca478723c */ /* 0x040fe20000001878 */
[----:B------:R-:W-:Y:S01]  /*4dd0*/  LEA R168, R168, UR9, 0x1 ;  /* 0x00000009a8a87c11 */ /* 0x000fe2000f8e08ff */
[----:B------:R-:W1:Y:S05]  /*4de0*/  LDSM.16.M88.4 R176, [R176] ;  /* 0x00000000b0b0783b */ /* 0x000e6a0000000200 */
[----:B------:R-:W-:Y:S01]  /*4df0*/  LDSM.16.M88.4 R168, [R168] ;  /* 0x00000000a8a8783b */ /* 0x000fe20000000200 */
[C---:B--2---:R-:W-:Y:S08]  /*4e00*/  HMMA.16816.F32 R116, R164.reuse, R24, R116 ;  /* 0x00000018a474723c */ /* 0x044ff00000001874 */
[C---:B---3--:R-:W-:Y:S08]  /*4e10*/  HMMA.16816.F32 R112, R164.reuse, R20, R112 ;  /* 0x00000014a470723c */ /* 0x048ff00000001870 */
[C---:B----4-:R-:W-:Y:S08]  /*4e20*/  HMMA.16816.F32 R104, R164.reuse, R8, R104 ;  /* 0x00000008a468723c */ /* 0x050ff00000001868 */
[C---:B-----5:R-:W-:Y:S08]  /*4e30*/  HMMA.16816.F32 R128, R164.reuse, R4, R128 ;  /* 0x00000004a480723c */ /* 0x060ff00000001880 */
[C---:B------:R-:W-:Y:S08]  /*4e40*/  HMMA.16816.F32 R108, R164.reuse, R16, R108 ;  /* 0x00000010a46c723c */ /* 0x040ff0000000186c */
[----:B------:R-:W-:Y:S07]  /*4e50*/  HMMA.16816.F32 R100, R164, R12, R100 ;  /* 0x0000000ca464723c */ /* 0x000fee0000001864 */
[----:B------:R-:W-:Y:S01]  /*4e60*/  LEA R164, R3, UR9, 0x1 ;  /* 0x0000000903a47c11 */ /* 0x000fe2000f8e08ff */
[----:B-1----:R-:W-:Y:S01]  /*4e70*/  HMMA.16816.F32 R104, R176, R10, R104 ;  /* 0x0000000ab068723c */ /* 0x002fe20000001868 */
[----:B------:R-:W-:-:S04]  /*4e80*/  LOP3.LUT R3, R195, 0x1020, RZ, 0x3c, !PT ;  /* 0x00001020c3037812 */ /* 0x000fc800078e3cff */
[----:B------:R-:W1:Y:S03]  /*4e90*/  LDSM.16.M88.4 R164, [R164] ;  /* 0x00000000a4a4783b */ /* 0x000e660000000200 */
        /* <DEDUP_REMOVED lines=14> */
[----:B------:R-:W-:Y:S01]  /*4f80*/  HMMA.16816.F32 R108, R176, R18, R108 ;  /* 0x00000012b06c723c */ /* 0x000fe2000000186c */
[----:B------:R-:W-:-:S04]  /*4f90*/  LOP3.LUT R3, R195, 0x1820, RZ, 0x3c, !PT ;  /* 0x00001820c3037812 */ /* 0x000fc800078e3cff */
[----:B------:R-:W1:Y:S03]  /*4fa0*/  LDSM.16.M88.4 R164, [R164] ;  /* 0x00000000a4a4783b */ /* 0x000e660000000200 */
        /* <DEDUP_REMOVED lines=12> */
[----:B------:R-:W1:Y:S01]  /*5070*/  LDSM.16.M88.4 R164, [R164] ;  /* 0x00000000a4a4783b */ /* 0x000e620000000200 */
[----:B------:R-:W-:Y:S02]  /*5080*/  LEA R172, R3, UR9, 0x1 ;  /* 0x0000000903ac7c11 */ /* 0x000fe4000f8e08ff */
[C---:B------:R-:W-:Y:S01]  /*5090*/  LOP3.LUT R3, R195.reuse, 0x1830, RZ, 0x3c, !PT ;  /* 0x00001830c3037812 */ /* 0x040fe200078e3cff */
[C---:B------:R-:W-:Y:S03]  /*50a0*/  HMMA.16816.F32 R60, R168.reuse, R6, R60 ;  /* 0x00000006a83c723c */ /* 0x040fe6000000183c */
[----:B------:R-:W2:Y:S05]  /*50b0*/  LDSM.16.M88.4 R172, [R172] ;  /* 0x00000000acac783b */ /* 0x000eaa0000000200 */
[C---:B------:R-:W-:Y:S08]  /*50c0*/  HMMA.16816.F32 R56, R168.reuse, R34, R56 ;  /* 0x00000022a838723c */ /* 0x040ff00000001838 */
[C---:B------:R-:W-:Y:S08]  /*50d0*/  HMMA.16816.F32 R36, R168.reuse, R30, R36 ;  /* 0x0000001ea824723c */ /* 0x040ff00000001824 */
[C---:B------:R-:W-:Y:S08]  /*50e0*/  HMMA.16816.F32 R52, R168.reuse, R26, R52 ;  /* 0x0000001aa834723c */ /* 0x040ff00000001834 */
[----:B------:R-:W-:Y:S08]  /*50f0*/  HMMA.16816.F32 R40, R168, R22, R40 ;  /* 0x00000016a828723c */ /* 0x000ff00000001828 */
[C---:B-1----:R-:W-:Y:S07]  /*5100*/  HMMA.16816.F32 R132, R164.reuse, R8, R132 ;  /* 0x00000008a484723c */ /* 0x042fee0000001884 */
[----:B------:R-:W-:Y:S01]  /*5110*/  LOP3.LUT R8, R195, 0x40, RZ, 0x3c, !PT ;  /* 0x00000040c3087812 */ /* 0x000fe200078e3cff */
[----:B------:R-:W-:Y:S01]  /*5120*/  HMMA.16816.F32 R152, R164, R4, R152 ;  /* 0x00000004a498723c */ /* 0x000fe20000001898 */
[----:B------:R-:W-:-:S06]  /*5130*/  LOP3.LUT R9, R194, 0x4080, RZ, 0x3c, !PT ;  /* 0x00004080c2097812 */ /* 0x000fcc00078e3cff */
[C---:B------:R-:W-:Y:S01]  /*5140*/  LOP3.LUT R5, R194.reuse, 0x4040, RZ, 0x3c, !PT ;  /* 0x00004040c2057812 */ /* 0x040fe200078e3cff */
[----:B------:R-:W-:Y:S01]  /*5150*/  HMMA.16816.F32 R136, R164, R32, R136 ;  /* 0x00000020a488723c */ /* 0x000fe20000001888 */
[----:B------:R-:W-:-:S04]  /*5160*/  LOP3.LUT R4, R194, 0x4020, RZ, 0x3c, !PT ;  /* 0x00004020c2047812 */ /* 0x000fc800078e3cff */
[----:B------:R-:W-:Y:S02]  /*5170*/  LEA R4, R4, UR13, 0x1 ;  /* 0x0000000d04047c11 */ /* 0x000fe4000f8e08ff */
[----:B------:R-:W-:Y:S01]  /*5180*/  LEA R32, R5, UR13, 0x1 ;  /* 0x0000000d05207c11 */ /* 0x000fe2000f8e08ff */
[----:B------:R-:W-:Y:S01]  /*5190*/  HMMA.16816.F32 R160, R164, R28, R160 ;  /* 0x0000001ca4a0723c */ /* 0x000fe200000018a0 */
[----:B------:R-:W-:-:S07]  /*51a0*/  LOP3.LUT R5, R194, 0x40c0, RZ, 0x3c, !PT ;  /* 0x000040c0c2057812 */ /* 0x000fce00078e3cff */
[C---:B------:R-:W-:Y:S07]  /*51b0*/  HMMA.16816.F32 R156, R164.reuse, R24, R156 ;  /* 0x00000018a49c723c */ /* 0x040fee000000189c */
[----:B------:R-:W-:Y:S01]  /*51c0*/  LEA R24, R9, UR13, 0x1 ;  /* 0x0000000d09187c11 */ /* 0x000fe2000f8e08ff */
[C---:B------:R-:W-:Y:S08]  /*51d0*/  HMMA.16816.F32 R140, R164.reuse, R20, R140 ;  /* 0x00000014a48c723c */ /* 0x040ff0000000188c */
[C---:B------:R-:W-:Y:S07]  /*51e0*/  HMMA.16816.F32 R144, R164.reuse, R16, R144 ;  /* 0x00000010a490723c */ /* 0x040fee0000001890 */
[----:B------:R-:W-:Y:S01]  /*51f0*/  LEA R16, R5, UR13, 0x1 ;  /* 0x0000000d05107c11 */ /* 0x000fe2000f8e08ff */
[----:B------:R-:W-:Y:S07]  /*5200*/  HMMA.16816.F32 R148, R164, R12, R148 ;  /* 0x0000000ca494723c */ /* 0x000fee0000001894 */
[----:B------:R-:W-:Y:S01]  /*5210*/  LEA R164, R3, UR9, 0x1 ;  /* 0x0000000903a47c11 */ /* 0x000fe2000f8e08ff */
[----:B--2---:R-:W-:Y:S01]  /*5220*/  HMMA.16816.F32 R96, R172, R10, R96 ;  /* 0x0000000aac60723c */ /* 0x004fe20000001860 */
[----:B------:R-:W-:-:S04]  /*5230*/  LOP3.LUT R3, R194, 0x4060, RZ, 0x3c, !PT ;  /* 0x00004060c2037812 */ /* 0x000fc800078e3cff */
[----:B------:R-:W1:Y:S01]  /*5240*/  LDSM.16.M88.4 R164, [R164] ;  /* 0x00000000a4a4783b */ /* 0x000e620000000200 */
[----:B------:R-:W-:Y:S02]  /*5250*/  LEA R28, R3, UR13, 0x1 ;  /* 0x0000000d031c7c11 */ /* 0x000fe4000f8e08ff */
[----:B------:R-:W-:Y:S01]  /*5260*/  LOP3.LUT R3, R194, 0x40e0, RZ, 0x3c, !PT ;  /* 0x000040e0c2037812 */ /* 0x000fe200078e3cff */
[----:B------:R-:W-:Y:S03]  /*5270*/  HMMA.16816.F32 R92, R172, R6, R92 ;  /* 0x00000006ac5c723c */ /* 0x000fe6000000185c */
[----:B------:R-:W-:Y:S02]  /*5280*/  LEA R12, R3, UR13, 0x1 ;  /* 0x0000000d030c7c11 */ /* 0x000fe4000f8e08ff */
[----:B------:R-:W-:-:S03]  /*5290*/  LOP3.LUT R3, R195, 0x840, RZ, 0x3c, !PT ;  /* 0x00000840c3037812 */ /* 0x000fc600078e3cff */
[C---:B------:R-:W-:Y:S08]  /*52a0*/  HMMA.16816.F32 R88, R172.reuse, R34, R88 ;  /* 0x00000022ac58723c */ /* 0x040ff00000001858 */
[C---:B------:R-:W-:Y:S08]  /*52b0*/  HMMA.16816.F32 R84, R172.reuse, R30, R84 ;  /* 0x0000001eac54723c */ /* 0x040ff00000001854 */
[C---:B------:R-:W-:Y:S08]  /*52c0*/  HMMA.16816.F32 R80, R172.reuse, R26, R80 ;  /* 0x0000001aac50723c */ /* 0x040ff00000001850 */
[----:B------:R-:W-:Y:S08]  /*52d0*/  HMMA.16816.F32 R76, R172, R22, R76 ;  /* 0x00000016ac4c723c */ /* 0x000ff0000000184c */
[C---:B-1----:R-:W-:Y:S08]  /*52e0*/  HMMA.16816.F32 R132, R164.reuse, R10, R132 ;  /* 0x0000000aa484723c */ /* 0x042ff00000001884 */
[C---:B------:R-:W-:Y:S01]  /*52f0*/  HMMA.16816.F32 R152, R164.reuse, R6, R152 ;  /* 0x00000006a498723c */ /* 0x040fe20000001898 */
[----:B------:R-:W-:Y:S07]  /*5300*/  LDSM.16.MT88.4 R4, [R4] ;  /* 0x000000000404783b */ /* 0x000fee0000004200 */
[C---:B------:R-:W-:Y:S01]  /*5310*/  HMMA.16816.F32 R136, R164.reuse, R34, R136 ;  /* 0x00000022a488723c */ /* 0x040fe20000001888 */
[----:B------:R-:W-:Y:S07]  /*5320*/  LDSM.16.MT88.4 R32, [R32] ;  /* 0x000000002020783b */ /* 0x000fee0000004200 */
[C---:B------:R-:W-:Y:S01]  /*5330*/  HMMA.16816.F32 R160, R164.reuse, R30, R160 ;  /* 0x0000001ea4a0723c */ /* 0x040fe200000018a0 */
[----:B------:R-:W-:Y:S07]  /*5340*/  LDSM.16.MT88.4 R28, [R28] ;  /* 0x000000001c1c783b */ /* 0x000fee0000004200 */
[C---:B------:R-:W-:Y:S01]  /*5350*/  HMMA.16816.F32 R156, R164.reuse, R26, R156 ;  /* 0x0000001aa49c723c */ /* 0x040fe2000000189c */
[----:B------:R-:W-:Y:S07]  /*5360*/  LDSM.16.MT88.4 R24, [R24] ;  /* 0x000000001818783b */ /* 0x000fee0000004200 */
[C---:B------:R-:W-:Y:S08]  /*5370*/  HMMA.16816.F32 R140, R164.reuse, R22, R140 ;  /* 0x00000016a48c723c */ /* 0x040ff0000000188c */
[C---:B------:R-:W-:Y:S08]  /*5380*/  HMMA.16816.F32 R144, R164.reuse, R18, R144 ;  /* 0x00000012a490723c */ /* 0x040ff00000001890 */
[----:B------:R-:W-:Y:S07]  /*5390*/  HMMA.16816.F32 R148, R164, R14, R148 ;  /* 0x0000000ea494723c */ /* 0x000fee0000001894 */
[----:B------:R-:W-:Y:S01]  /*53a0*/  LEA R164, R8, UR9, 0x1 ;  /* 0x0000000908a47c11 */ /* 0x000fe2000f8e08ff */
[----:B------:R-:W-:Y:S01]  /*53b0*/  HMMA.16816.F32 R72, R172, R18, R72 ;  /* 0x00000012ac48723c */ /* 0x000fe20000001848 */
[----:B------:R-:W-:-:S04]  /*53c0*/  LOP3.LUT R8, R194, 0x40a0, RZ, 0x3c, !PT ;  /* 0x000040a0c2087812 */ /* 0x000fc800078e3cff */
[----:B------:R-:W-:Y:S01]  /*53d0*/  LEA R20, R8, UR13, 0x1 ;  /* 0x0000000d08147c11 */ /* 0x000fe2000f8e08ff */
[----:B------:R-:W1:Y:S02]  /*53e0*/  LDSM.16.M88.4 R164, [R164] ;  /* 0x00000000a4a4783b */ /* 0x000e640000000200 */
[----:B------:R-:W-:Y:S02]  /*53f0*/  HMMA.16816.F32 R68, R172, R14, R68 ;  /* 0x0000000eac44723c */ /* 0x000fe40000001844 */
[----:B------:R-:W2:Y:S04]  /*5400*/  LDSM.16.MT88.4 R8, [R2+0x8000] ;  /* 0x008000000208783b */ /* 0x000ea80000004200 */
[----:B------:R-:W3:Y:S02]  /*5410*/  LDSM.16.MT88.4 R20, [R20] ;  /* 0x000000001414783b */ /* 0x000ee40000004200 */
[C---:B------:R-:W-:Y:S02]  /*5420*/  HMMA.16816.F32 R44, R168.reuse, R18, R44 ;  /* 0x00000012a82c723c */ /* 0x040fe4000000182c */
[----:B------:R-:W4:Y:S06]  /*5430*/  LDSM.16.MT88.4 R16, [R16] ;  /* 0x000000001010783b */ /* 0x000f2c0000004200 */
[----:B------:R-:W-:Y:S01]  /*5440*/  HMMA.16816.F32 R48, R168, R14, R48 ;  /* 0x0000000ea830723c */ /* 0x000fe20000001830 */
[----:B------:R-:W5:Y:S06]  /*5450*/  LDSM.16.MT88.4 R12, [R12] ;  /* 0x000000000c0c783b */ /* 0x000f6c0000004200 */
[----:B------:R-:W-:-:S04]  /*5460*/  LOP3.LUT R168, R195, 0x50, RZ, 0x3c, !PT ;  /* 0x00000050c3a87812 */ /* 0x000fc800078e3cff */
[----:B------:R-:W-:Y:S02]  /*5470*/  LEA R176, R168, UR9, 0x1 ;  /* 0x00000009a8b07c11 */ /* 0x000fe4000f8e08ff */
[----:B------:R-:W-:-:S04]  /*5480*/  LOP3.LUT R168, R195, 0x1050, RZ, 0x3c, !PT ;  /* 0x00001050c3a87812 */ /* 0x000fc800078e3cff */
[----:B------:R-:W-:Y:S01]  /*5490*/  LEA R168, R168, UR9, 0x1 ;  /* 0x00000009a8a87c11 */ /* 0x000fe2000f8e08ff */
[----:B------:R-:W3:Y:S01]  /*54a0*/  LDSM.16.M88.4 R176, [R176] ;  /* 0x00000000b0b0783b */ /* 0x000ee20000000200 */
[C---:B-1----:R-:W-:Y:S04]  /*54b0*/  HMMA.16816.F32 R128, R164.reuse, R4, R128 ;  /* 0x00000004a480723c */ /* 0x042fe80000001880 */
[----:B------:R-:W-:Y:S04]  /*54c0*/  LDSM.16.M88.4 R168, [R168] ;  /* 0x00000000a8a8783b */ /* 0x000fe80000000200 */
[C---:B--2---:R-:W-:Y:S08]  /*54d0*/  HMMA.16816.F32 R104, R164.reuse, R8, R104 ;  /* 0x00000008a468723c */ /* 0x044ff00000001868 */
[C---:B------:R-:W-:Y:S08]  /*54e0*/  HMMA.16816.F32 R124, R164.reuse, R32, R124 ;  /* 0x00000020a47c723c */ /* 0x040ff0000000187c */
[C---:B------:R-:W-:Y:S08]  /*54f0*/  HMMA.16816.F32 R120, R164.reuse, R28, R120 ;  /* 0x0000001ca478723c */ /* 0x040ff00000001878 */
[C---:B------:R-:W-:Y:S08]  /*5500*/  HMMA.16816.F32 R116, R164.reuse, R24, R116 ;  /* 0x00000018a474723c */ /* 0x040ff00000001874 */
[C---:B---3--:R-:W-:Y:S08]  /*5510*/  HMMA.16816.F32 R112, R164.reuse, R20, R112 ;  /* 0x00000014a470723c */ /* 0x048ff00000001870 */
[C---:B----4-:R-:W-:Y:S08]  /*5520*/  HMMA.16816.F32 R108, R164.reuse, R16, R108 ;  /* 0x00000010a46c723c */ /* 0x050ff0000000186c */
[----:B-----5:R-:W-:Y:S07]  /*5530*/  HMMA.16816.F32 R100, R164, R12, R100 ;  /* 0x0000000ca464723c */ /* 0x020fee0000001864 */
[----:B------:R-:W-:Y:S01]  /*5540*/  LEA R164, R3, UR9, 0x1 ;  /* 0x0000000903a47c11 */ /* 0x000fe2000f8e08ff */
[----:B------:R-:W-:Y:S01]  /*5550*/  HMMA.16816.F32 R104, R176, R10, R104 ;  /* 0x0000000ab068723c */ /* 0x000fe20000001868 */
        /* <DEDUP_REMOVED lines=40> */
[C---:B-1----:R-:W-:Y:S08]  /*57e0*/  HMMA.16816.F32 R132, R164.reuse, R8, R132 ;  /* 0x00000008a484723c */ /* 0x042ff00000001884 */
[C---:B------:R-:W-:Y:S07]  /*57f0*/  HMMA.16816.F32 R152, R164.reuse, R4, R152 ;  /* 0x00000004a498723c */ /* 0x040fee0000001898 */
[C---:B------:R-:W-:Y:S01]  /*5800*/  LOP3.LUT R4, R195.reuse, 0x1860, RZ, 0x3c, !PT ;  /* 0x00001860c3047812 */ /* 0x040fe200078e3cff */
[----:B------:R-:W-:Y:S01]  /*5810*/  HMMA.16816.F32 R136, R164, R32, R136 ;  /* 0x00000020a488723c */ /* 0x000fe20000001888 */
[----:B------:R-:W-:-:S07]  /*5820*/  LOP3.LUT R5, R195, 0x1060, RZ, 0x3c, !PT ;  /* 0x00001060c3057812 */ /* 0x000fce00078e3cff */
[C---:B------:R-:W-:Y:S08]  /*5830*/  HMMA.16816.F32 R160, R164.reuse, R28, R160 ;  /* 0x0000001ca4a0723c */ /* 0x040ff000000018a0 */
[C---:B------:R-:W-:Y:S08]  /*5840*/  HMMA.16816.F32 R156, R164.reuse, R24, R156 ;  /* 0x00000018a49c723c */ /* 0x040ff0000000189c */
[C---:B------:R-:W-:Y:S08]  /*5850*/  HMMA.16816.F32 R140, R164.reuse, R20, R140 ;  /* 0x00000014a48c723c */ /* 0x040ff0000000188c */
[C---:B------:R-:W-:Y:S07]  /*5860*/  HMMA.16816.F32 R144, R164.reuse, R16, R144 ;  /* 0x00000010a490723c */ /* 0x040fee0000001890 */
[----:B------:R-:W-:Y:S01]  /*5870*/  LOP3.LUT R16, R194, 0x6040, RZ, 0x3c, !PT ;  /* 0x00006040c2107812 */ /* 0x000fe200078e3cff */
[----:B------:R-:W-:Y:S07]  /*5880*/  HMMA.16816.F32 R148, R164, R12, R148 ;  /* 0x0000000ca494723c */ /* 0x000fee0000001894 */
[----:B------:R-:W-:Y:S01]  /*5890*/  LEA R164, R3, UR9, 0x1 ;  /* 0x0000000903a47c11 */ /* 0x000fe2000f8e08ff */
[----:B--2---:R-:W-:Y:S01]  /*58a0*/  HMMA.16816.F32 R96, R172, R10, R96 ;  /* 0x0000000aac60723c */ /* 0x004fe20000001860 */
[----:B------:R-:W-:-:S02]  /*58b0*/  LOP3.LUT R3, R195, 0x60, RZ, 0x3c, !PT ;  /* 0x00000060c3037812 */ /* 0x000fc400078e3cff */
[----:B------:R-:W-:Y:S02]  /*58c0*/  LOP3.LUT R12, R195, 0x860, RZ, 0x3c, !PT ;  /* 0x00000860c30c7812 */ /* 0x000fe400078e3cff */
[----:B------:R-:W1:Y:S01]  /*58d0*/  LDSM.16.M88.4 R164, [R164] ;  /* 0x00000000a4a4783b */ /* 0x000e620000000200 */
[----:B------:R-:W-:Y:S02]  /*58e0*/  LEA R28, R3, UR9, 0x1 ;  /* 0x00000009031c7c11 */ /* 0x000fe4000f8e08ff */
[----:B------:R-:W-:Y:S01]  /*58f0*/  LOP3.LUT R3, R194, 0x6020, RZ, 0x3c, !PT ;  /* 0x00006020c2037812 */ /* 0x000fe200078e3cff */
[----:B------:R-:W-:Y:S01]  /*5900*/  HMMA.16816.F32 R80, R172, R26, R80 ;  /* 0x0000001aac50723c */ /* 0x000fe20000001850 */
[----:B------:R-:W-:Y:S02]  /*5910*/  LEA R32, R12, UR9, 0x1 ;  /* 0x000000090c207c11 */ /* 0x000fe4000f8e08ff */
[C---:B------:R-:W-:Y:S02]  /*5920*/  LOP3.LUT R12, R194.reuse, 0x6080, RZ, 0x3c, !PT ;  /* 0x00006080c20c7812 */ /* 0x040fe400078e3cff */
[----:B------:R-:W-:-:S03]  /*5930*/  LOP3.LUT R13, R194, 0x6060, RZ, 0x3c, !PT ;  /* 0x00006060c20d7812 */ /* 0x000fc600078e3cff */
[C---:B------:R-:W-:Y:S08]  /*5940*/  HMMA.16816.F32 R92, R172.reuse, R6, R92 ;  /* 0x00000006ac5c723c */ /* 0x040ff0000000185c */
[C---:B------:R-:W-:Y:S08]  /*5950*/  HMMA.16816.F32 R88, R172.reuse, R34, R88 ;  /* 0x00000022ac58723c */ /* 0x040ff00000001858 */
[C---:B------:R-:W-:Y:S08]  /*5960*/  HMMA.16816.F32 R84, R172.reuse, R30, R84 ;  /* 0x0000001eac54723c */ /* 0x040ff00000001854 */
[----:B------:R-:W-:Y:S08]  /*5970*/  HMMA.16816.F32 R76, R172, R22, R76 ;  /* 0x00000016ac4c723c */ /* 0x000ff0000000184c */
[C---:B-1----:R-:W-:Y:S01]  /*5980*/  HMMA.16816.F32 R196, R164.reuse, R10, R132 ;  /* 0x0000000aa4c4723c */ /* 0x042fe20000001884 */
[----:B------:R1:W-:Y:S07]  /*5990*/  LDSM.16.MT88.4 R132, [R2+0xc000] ;  /* 0x00c000000284783b */ /* 0x0003ee0000004200 */
[----:B------:R-:W-:Y:S01]  /*59a0*/  HMMA.16816.F32 R8, R164, R6, R152 ;  /* 0x00000006a408723c */ /* 0x000fe20000001898 */
[----:B-1----:R-:W-:-:S06]  /*59b0*/  LOP3.LUT R2, R194, 0x60c0, RZ, 0x3c, !PT ;  /* 0x000060c0c2027812 */ /* 0x002fcc00078e3cff */
[----:B------:R-:W-:Y:S01]  /*59c0*/  LEA R152, R3, UR13, 0x1 ;  /* 0x0000000d03987c11 */ /* 0x000fe2000f8e08ff */
[----:B------:R-:W-:Y:S01]  /*59d0*/  HMMA.16816.F32 R188, R164, R22, R140 ;  /* 0x00000016a4bc723c */ /* 0x000fe2000000188c */
[----:B------:R-:W-:-:S04]  /*59e0*/  LOP3.LUT R3, R194, 0x60a0, RZ, 0x3c, !PT ;  /* 0x000060a0c2037812 */ /* 0x000fc800078e3cff */
[----:B------:R-:W-:Y:S02]  /*59f0*/  LDSM.16.MT88.4 R152, [R152] ;  /* 0x000000009898783b */ /* 0x000fe40000004200 */
[----:B------:R-:W-:Y:S01]  /*5a00*/  LEA R140, R3, UR13, 0x1 ;  /* 0x0000000d038c7c11 */ /* 0x000fe2000f8e08ff */
[----:B------:R-:W-:Y:S01]  /*5a10*/  HMMA.16816.F32 R72, R172, R18, R72 ;  /* 0x00000012ac48723c */ /* 0x000fe20000001848 */
[----:B------:R-:W-:-:S04]  /*5a20*/  LOP3.LUT R3, R194, 0x60e0, RZ, 0x3c, !PT ;  /* 0x000060e0c2037812 */ /* 0x000fc800078e3cff */
[----:B------:R-:W-:Y:S03]  /*5a30*/  LDSM.16.MT88.4 R140, [R140] ;  /* 0x000000008c8c783b */ /* 0x000fe60000004200 */
[----:B------:R-:W-:Y:S07]  /*5a40*/  HMMA.16816.F32 R68, R172, R14, R68 ;  /* 0x0000000eac44723c */ /* 0x000fee0000001844 */
[----:B------:R-:W-:Y:S01]  /*5a50*/  LEA R172, R4, UR9, 0x1 ;  /* 0x0000000904ac7c11 */ /* 0x000fe2000f8e08ff */
[C---:B------:R-:W-:Y:S01]  /*5a60*/  HMMA.16816.F32 R180, R164.reuse, R34, R136 ;  /* 0x00000022a4b4723c */ /* 0x040fe20000001888 */
[----:B------:R-:W-:Y:S04]  /*5a70*/  LDSM.16.M88.4 R32, [R32] ;  /* 0x000000002020783b */ /* 0x000fe80000000200 */
[----:B------:R-:W1:Y:S02]  /*5a80*/  LDSM.16.M88.4 R172, [R172] ;  /* 0x00000000acac783b */ /* 0x000e640000000200 */
[----:B------:R-:W-:Y:S01]  /*5a90*/  LEA R136, R16, UR13, 0x1 ;  /* 0x0000000d10887c11 */ /* 0x000fe2000f8e08ff */
[C---:B------:R-:W-:Y:S01]  /*5aa0*/  HMMA.16816.F32 R176, R164.reuse, R30, R160 ;  /* 0x0000001ea4b0723c */ /* 0x040fe200000018a0 */
[----:B------:R-:W-:Y:S04]  /*5ab0*/  LDSM.16.M88.4 R28, [R28] ;  /* 0x000000001c1c783b */ /* 0x000fe80000000200 */
[----:B------:R-:W-:Y:S02]  /*5ac0*/  LDSM.16.MT88.4 R136, [R136] ;  /* 0x000000008888783b */ /* 0x000fe40000004200 */
[----:B------:R-:W-:Y:S01]  /*5ad0*/  LEA R160, R13, UR13, 0x1 ;  /* 0x0000000d0da07c11 */ /* 0x000fe2000f8e08ff */
[C---:B------:R-:W-:Y:S05]  /*5ae0*/  HMMA.16816.F32 R24, R164.reuse, R26, R156 ;  /* 0x0000001aa418723c */ /* 0x040fea000000189c */
[----:B------:R-:W-:Y:S02]  /*5af0*/  LDSM.16.MT88.4 R160, [R160] ;  /* 0x00000000a0a0783b */ /* 0x000fe40000004200 */
[----:B------:R-:W-:Y:S01]  /*5b00*/  LEA R156, R12, UR13, 0x1 ;  /* 0x0000000d0c9c7c11 */ /* 0x000fe2000f8e08ff */
[C---:B------:R-:W-:Y:S05]  /*5b10*/  HMMA.16816.F32 R184, R164.reuse, R18, R144 ;  /* 0x00000012a4b8723c */ /* 0x040fea0000001890 */
[----:B------:R-:W2:Y:S02]  /*5b20*/  LDSM.16.MT88.4 R156, [R156] ;  /* 0x000000009c9c783b */ /* 0x000ea40000004200 */
[----:B------:R-:W-:Y:S01]  /*5b30*/  LEA R144, R2, UR13, 0x1 ;  /* 0x0000000d02907c11 */ /* 0x000fe2000f8e08ff */
[----:B------:R-:W-:Y:S01]  /*5b40*/  HMMA.16816.F32 R164, R164, R14, R148 ;  /* 0x0000000ea4a4723c */ /* 0x000fe20000001894 */
[----:B------:R-:W-:-:S04]  /*5b50*/  LOP3.LUT R2, R195, 0x870, RZ, 0x3c, !PT ;  /* 0x00000870c3027812 */ /* 0x000fc800078e3cff */
[----:B------:R-:W3:Y:S02]  /*5b60*/  LDSM.16.MT88.4 R144, [R144] ;  /* 0x000000009090783b */ /* 0x000ee40000004200 */
[----:B------:R-:W-:Y:S01]  /*5b70*/  LEA R148, R3, UR13, 0x1 ;  /* 0x0000000d03947c11 */ /* 0x000fe2000f8e08ff */
[----:B------:R-:W-:Y:S01]  /*5b80*/  HMMA.16816.F32 R44, R168, R18, R44 ;  /* 0x00000012a82c723c */ /* 0x000fe2000000182c */
[----:B------:R-:W-:-:S04]  /*5b90*/  LOP3.LUT R3, R195, 0x70, RZ, 0x3c, !PT ;  /* 0x00000070c3037812 */ /* 0x000fc800078e3cff */
[----:B------:R-:W4:Y:S03]  /*5ba0*/  LDSM.16.MT88.4 R148, [R148] ;  /* 0x000000009494783b */ /* 0x000f260000004200 */
[----:B------:R-:W-:Y:S07]  /*5bb0*/  HMMA.16816.F32 R48, R168, R14, R48 ;  /* 0x0000000ea830723c */ /* 0x000fee0000001830 */
[----:B------:R-:W-:Y:S01]  /*5bc0*/  LEA R168, R5, UR9, 0x1 ;  /* 0x0000000905a87c11 */ /* 0x000fe2000f8e08ff */
[C---:B-1----:R-:W-:Y:S05]  /*5bd0*/  HMMA.16816.F32 R8, R172.reuse, R152, R8 ;  /* 0x00000098ac08723c */ /* 0x042fea0000001808 */
[----:B------:R-:W1:Y:S03]  /*5be0*/  LDSM.16.M88.4 R168, [R168] ;  /* 0x00000000a8a8783b */ /* 0x000e660000000200 */
[C---:B------:R-:W-:Y:S01]  /*5bf0*/  HMMA.16816.F32 R4, R172.reuse, R132, R196 ;  /* 0x00000084ac04723c */ /* 0x040fe200000018c4 */
[----:B------:R-:W5:Y:S07]  /*5c00*/  S2R R199, SR_TID.X ;  /* 0x0000000000c77919 */ /* 0x000f6e0000002100 */
[C---:B--2---:R-:W-:Y:S08]  /*5c10*/  HMMA.16816.F32 R20, R172.reuse, R156, R24 ;  /* 0x0000009cac14723c */ /* 0x044ff00000001818 */
[C---:B------:R-:W-:Y:S08]  /*5c20*/  HMMA.16816.F32 R12, R172.reuse, R136, R180 ;  /* 0x00000088ac0c723c */ /* 0x040ff000000018b4 */
[C---:B------:R-:W-:Y:S08]  /*5c30*/  HMMA.16816.F32 R16, R172.reuse, R160, R176 ;  /* 0x000000a0ac10723c */ /* 0x040ff000000018b0 */
[C---:B------:R-:W-:Y:S08]  /*5c40*/  HMMA.16816.F32 R24, R172.reuse, R140, R188 ;  /* 0x0000008cac18723c */ /* 0x040ff000000018bc */
[C---:B---3--:R-:W-:Y:S08]  /*5c50*/  HMMA.16816.F32 R184, R172.reuse, R144, R184 ;  /* 0x00000090acb8723c */ /* 0x048ff000000018b8 */
[----:B----4-:R-:W-:Y:S07]  /*5c60*/  HMMA.16816.F32 R164, R172, R148, R164 ;  /* 0x00000094aca4723c */ /* 0x010fee00000018a4 */
        /* <DEDUP_REMOVED lines=14> */
[----:B------:R-:W2:Y:S03]  /*5d50*/  LDSM.16.M88.4 R168, [R168] ;  /* 0x00000000a8a8783b */ /* 0x000ea60000000200 */
        /* <DEDUP_REMOVED lines=9> */
[----:B------:R-:W-:-:S04]  /*5df0*/  IADD3 R3, R206, -0x3, RZ ;  /* 0xfffffffdce037810 */ /* 0x000fc80007ffe0ff */
[----:B------:R-:W3:Y:S01]  /*5e00*/  LDSM.16.M88.4 R32, [R32] ;  /* 0x000000002020783b */ /* 0x000ee20000000200 */
[----:B------:R-:W-:Y:S02]  /*5e10*/  ISETP.LE.AND P2, PT, R3, UR4, PT ;  /* 0x0000000403007c0c */ /* 0x000fe4000bf43270 */
        /* <DEDUP_REMOVED lines=8> */
[----:B-1----:R-:W-:Y:S01]  /*5ea0*/  HMMA.16816.F32 R120, R172, R162, R120 ;  /* 0x000000a2ac78723c */ /* 0x002fe20000001878 */
[----:B------:R-:W-:Y:S01]  /*5eb0*/  LOP3.LUT R2, R0, 0x4, RZ, 0xfc, !PT ;  /* 0x0000000400027812 */ /* 0x000fe200078efcff */
[----:B------:R-:W-:-:S03]  /*5ec0*/  ULEA UR9, UR5, 0x30000, 0xe ;  /* 0x0003000005097891 */ /* 0x000fc6000f8e703f */
[----:B------:R-:W1:Y:S01]  /*5ed0*/  LDSM.16.M88.4 R28, [R28] ;  /* 0x000000001c1c783b */ /* 0x000e620000000200 */
[----:B------:R-:W-:Y:S02]  /*5ee0*/  ISETP.GE.AND P3, PT, R2, UR7, PT ;  /* 0x0000000702007c0c */ /* 0x000fe4000bf66270 */
[-C--:B--2---:R-:W-:Y:S01]  /*5ef0*/  HMMA.16816.F32 R84, R168, R162.reuse, R84 ;  /* 0x000000a2a854723c */ /* 0x084fe20000001854 */
[----:B------:R-:W-:Y:S02]  /*5f00*/  SEL R2, RZ, 0x10, P0 ;  /* 0x00000010ff027807 */ /* 0x000fe40000000000 */
[----:B------:R-:W-:Y:S02]  /*5f10*/  SEL R3, RZ, 0x10, P3 ;  /* 0x00000010ff037807 */ /* 0x000fe40001800000 */
[----:B------:R-:W-:Y:S02]  /*5f20*/  SEL R2, R2, RZ, !P2 ;  /* 0x000000ff02027207 */ /* 0x000fe40005000000 */
[----:B------:R-:W-:Y:S01]  /*5f30*/  SEL R3, R3, RZ, !P2 ;  /* 0x000000ff03037207 */ /* 0x000fe20005000000 */
[----:B---3--:R-:W-:Y:S03]  /*5f40*/  HMMA.16816.F32 R36, R32, R162, R36 ;  /* 0x000000a22024723c */ /* 0x008fe60000001824 */
[----:B------:R-:W-:Y:S01]  /*5f50*/  ISETP.NE.U32.AND P0, PT, R3, RZ, PT ;  /* 0x000000ff0300720c */ /* 0x000fe20003f05070 */
[----:B------:R-:W-:-:S04]  /*5f60*/  IMAD.MOV.U32 R3, RZ, RZ, R201 ;  /* 0x000000ffff037224 */ /* 0x000fc800078e00c9 */
[-C--:B------:R-:W-:Y:S08]  /*5f70*/  HMMA.16816.F32 R104, R172, R134.reuse, R104 ;  /* 0x00000086ac68723c */ /* 0x080ff00000001868 */
[-C--:B------:R-:W-:Y:S08]  /*5f80*/  HMMA.16816.F32 R96, R168, R134.reuse, R96 ;  /* 0x00000086a860723c */ /* 0x080ff00000001860 */
[----:B------:R-:W-:Y:S08]  /*5f90*/  HMMA.16816.F32 R64, R32, R134, R64 ;  /* 0x000000862040723c */ /* 0x000ff00000001840 */
[C---:B-1----:R-:W-:Y:S01]  /*5fa0*/  HMMA.16816.F32 R160, R28.reuse, R162, R16 ;  /* 0x000000a21ca0723c */ /* 0x042fe20000001810 */
[----:B------:R-:W2:Y:S07]  /*5fb0*/  LDL R18, [R1] ;  /* 0x0000000001127983 */ /* 0x000eae0000100800 */
[----:B------:R-:W-:Y:S07]  /*5fc0*/  HMMA.16816.F32 R132, R28, R134, R4 ;  /* 0x000000861c84723c */ /* 0x000fee0000001804 */
[----:B------:R-:W-:Y:S01]  /*5fd0*/  SEL R4, RZ, 0x10, P1 ;  /* 0x00000010ff047807 */ /* 0x000fe20000800000 */
[----:B------:R-:W-:Y:S01]  /*5fe0*/  HMMA.16816.F32 R128, R172, R154, R128 ;  /* 0x0000009aac80723c */ /* 0x000fe20000001880 */
[----:B------:R-:W-:Y:S01]  /*5ff0*/  ISETP.NE.U32.AND P1, PT, R2, RZ, PT ;  /* 0x000000ff0200720c */ /* 0x000fe20003f25070 */
[----:B------:R-:W-:Y:S01]  /*6000*/  IMAD.MOV.U32 R5, RZ, RZ, R203 ;  /* 0x000000ffff057224 */ /* 0x000fe200078e00cb */
[----:B------:R-:W-:Y:S01]  /*6010*/  SEL R4, R4, RZ, !P2 ;  /* 0x000000ff04047207 */ /* 0x000fe20005000000 */
[----:B------:R-:W-:-:S03]  /*6020*/  IMAD.MOV.U32 R2, RZ, RZ, R202 ;  /* 0x000000ffff027224 */ /* 0x000fc600078e00ca */
[----:B------:R-:W-:Y:S01]  /*6030*/  ISETP.NE.U32.AND P3, PT, R4, RZ, PT ;  /* 0x000000ff0400720c */ /* 0x000fe20003f65070 */
[----:B------:R-:W-:Y:S01]  /*6040*/  HMMA.16816.F32 R92, R168, R154, R92 ;  /* 0x0000009aa85c723c */ /* 0x000fe2000000185c */
[----:B------:R-:W-:Y:S01]  /*6050*/  IMAD.MOV.U32 R4, RZ, RZ, R204 ;  /* 0x000000ffff047224 */ /* 0x000fe200078e00cc */
[----:B------:R-:W-:-:S05]  /*6060*/  IADD3 R6, P4, R2, R208, RZ ;  /* 0x000000d002067210 */ /* 0x000fca0007f9e0ff */
[----:B------:R-:W-:Y:S01]  /*6070*/  IMAD.X R7, R3, 0x1, R209, P4 ;  /* 0x0000000103077824 */ /* 0x000fe200020e06d1 */
[-C--:B------:R-:W-:Y:S08]  /*6080*/  HMMA.16816.F32 R60, R32, R154.reuse, R60 ;  /* 0x0000009a203c723c */ /* 0x080ff0000000183c */
[----:B------:R-:W-:Y:S07]  /*6090*/  HMMA.16816.F32 R152, R28, R154, R8 ;  /* 0x0000009a1c98723c */ /* 0x000fee0000001808 */
[----:B------:R-:W-:Y:S01]  /*60a0*/  IADD3 R10, R200, UR9, RZ ;  /* 0x00000009c80a7c10 */ /* 0x000fe2000fffe0ff */
[----:B------:R-:W-:Y:S01]  /*60b0*/  BAR.SYNC.DEFER_BLOCKING 0x0 ;  /* 0x0000000000007b1d */ /* 0x000fe20000010000 */
[----:B------:R-:W-:Y:S01]  /*60c0*/  IMAD.U32 R9, RZ, RZ, UR5 ;  /* 0x00000005ff097e24 */ /* 0x000fe2000f8e00ff */
[----:B------:R-:W-:Y:S01]  /*60d0*/  LOP3.LUT R11, R0, 0x8, RZ, 0xfc, !PT ;  /* 0x00000008000b7812 */ /* 0x000fe200078efcff */
[----:B------:R-:W-:Y:S02]  /*60e0*/  HMMA.16816.F32 R124, R172, R138, R124 ;  /* 0x0000008aac7c723c */ /* 0x000fe4000000187c */
[----:B------:R-:W-:-:S02]  /*60f0*/  IMAD R8, R9, 0x10000, R193 ;  /* 0x0001000009087824 */ /* 0x000fc400078e02c1 */
[----:B------:R-:W-:-:S04]  /*6100*/  IMAD R9, R9, 0x10000, R192 ;  /* 0x0001000009097824 */ /* 0x000fc800078e02c0 */
[-C--:B------:R-:W-:Y:S08]  /*6110*/  HMMA.16816.F32 R88, R168, R138.reuse, R88 ;  /* 0x0000008aa858723c */ /* 0x080ff00000001858 */
[-C--:B------:R-:W-:Y:S01]  /*6120*/  HMMA.16816.F32 R56, R32, R138.reuse, R56 ;  /* 0x0000008a2038723c */ /* 0x080fe20000001838 */
[----:B------:R-:W-:Y:S01]  /*6130*/  @!PT LDS RZ, [RZ] ;  /* 0x00000000fffff984 */ /* 0x000fe20000000800 */
[----:B------:R-:W-:Y:S01]  /*6140*/  @!PT LDS RZ, [RZ] ;  /* 0x00000000fffff984 */ /* 0x000fe20000000800 */
[----:B------:R-:W-:Y:S01]  /*6150*/  @!PT LDS RZ, [RZ] ;  /* 0x00000000fffff984 */ /* 0x000fe20000000800 */
[----:B------:R1:W-:Y:S07]  /*6160*/  LDGSTS.E.BYPASS.128 [R10], [R4.64], P1 ;  /* 0x00000000040a7fae */ /* 0x0003ee0008901c4e */
[----:B------:R-:W-:Y:S01]  /*6170*/  HMMA.16816.F32 R136, R28, R138, R12 ;  /* 0x0000008a1c88723c */ /* 0x000fe2000000180c */
[----:B------:R1:W-:Y:S04]  /*6180*/  LDGSTS.E.BYPASS.128 [R10+0x800], [R4.64], P1 ;  /* 0x00800000040a7fae */ /* 0x0003e80008901c4e */
[----:B------:R1:W-:Y:S02]  /*6190*/  LDGSTS.E.BYPASS.128 [R10+0x1000], [R4.64], P1 ;  /* 0x01000000040a7fae */ /* 0x0003e40008901c4e */
[C---:B------:R-:W-:Y:S01]  /*61a0*/  LOP3.LUT R12, R0.reuse, 0x14, RZ, 0xfc, !PT ;  /* 0x00000014000c7812 */ /* 0x040fe200078efcff */
[----:B------:R-:W-:Y:S01]  /*61b0*/  UIADD3 UR4, UR4, 0x1, URZ ;  /* 0x0000000104047890 */ /* 0x000fe2000fffe03f */
[----:B------:R1:W-:Y:S01]  /*61c0*/  LDGSTS.E.BYPASS.128 [R10+0x1800], [R4.64], P1 ;  /* 0x01800000040a7fae */ /* 0x0003e20008901c4e */
[C---:B------:R-:W-:Y:S01]  /*61d0*/  LOP3.LUT R13, R0.reuse, 0x28, RZ, 0xfc, !PT ;  /* 0x00000028000d7812 */ /* 0x040fe200078efcff */
[C---:B------:R-:W-:Y:S02]  /*61e0*/  HMMA.16816.F32 R116, R172.reuse, R158, R116 ;  /* 0x0000009eac74723c */ /* 0x040fe40000001874 */
[----:B------:R1:W-:Y:S04]  /*61f0*/  LDGSTS.E.BYPASS.128 [R10+0x2000], [R4.64], P1 ;  /* 0x02000000040a7fae */ /* 0x0003e80008901c4e */
[----:B------:R1:W-:Y:S02]  /*6200*/  LDGSTS.E.BYPASS.128 [R10+0x2800], [R4.64], P1 ;  /* 0x02800000040a7fae */ /* 0x0003e40008901c4e */
[C---:B------:R-:W-:Y:S02]  /*6210*/  HMMA.16816.F32 R112, R172.reuse, R142, R112 ;  /* 0x0000008eac70723c */ /* 0x040fe40000001870 */
[----:B------:R1:W-:Y:S04]  /*6220*/  LDGSTS.E.BYPASS.128 [R10+0x3000], [R4.64], P1 ;  /* 0x03000000040a7fae */ /* 0x0003e80008901c4e */
[----:B------:R1:W-:Y:S01]  /*6230*/  LDGSTS.E.BYPASS.128 [R10+0x3800], [R4.64], P1 ;  /* 0x03800000040a7fae */ /* 0x0003e20008901c4e */
[----:B------:R-:W-:Y:S01]  /*6240*/  ISETP.GE.AND P1, PT, R11, UR7, PT ;  /* 0x000000070b007c0c */ /* 0x000fe2000bf26270 */
[C---:B------:R-:W-:Y:S01]  /*6250*/  HMMA.16816.F32 R108, R172.reuse, R146, R108 ;  /* 0x00000092ac6c723c */ /* 0x040fe2000000186c */
[C---:B------:R-:W-:Y:S01]  /*6260*/  LOP3.LUT R11, R0.reuse, 0xc, RZ, 0xfc, !PT ;  /* 0x0000000c000b7812 */ /* 0x040fe200078efcff */
[----:B------:R-:W0:Y:S04]  /*6270*/  LDGDEPBAR ;  /* 0x00000000000079af */ /* 0x000e280000000000 */
[----:B------:R3:W-:Y:S01]  /*6280*/  LDGSTS.E.BYPASS.128 [R8], [R6.64], P3 ;  /* 0x0000000006087fae */ /* 0x0007e20009901c4e */
[----:B------:R-:W-:Y:S01]  /*6290*/  ISETP.GE.AND P3, PT, R11, UR7, PT ;  /* 0x000000070b007c0c */ /* 0x000fe2000bf66270 */
[----:B------:R-:W-:Y:S01]  /*62a0*/  HMMA.16816.F32 R100, R172, R150, R100 ;  /* 0x00000096ac64723c */ /* 0x000fe20000001864 */
[----:B------:R-:W-:-:S02]  /*62b0*/  LOP3.LUT R11, R0, 0x10, RZ, 0xfc, !PT ;  /* 0x00000010000b7812 */ /* 0x000fc400078efcff */
[----:B-1----:R-:W-:-:S04]  /*62c0*/  SEL R10, RZ, 0x10, P1 ;  /* 0x00000010ff0a7807 */ /* 0x002fc80000800000 */
[----:B------:R-:W-:Y:S01]  /*62d0*/  SEL R10, R10, RZ, !P2 ;  /* 0x000000ff0a0a7207 */ /* 0x000fe20005000000 */
[----:B------:R-:W-:Y:S01]  /*62e0*/  HMMA.16816.F32 R80, R168, R158, R80 ;  /* 0x0000009ea850723c */ /* 0x000fe20000001850 */
[----:B---3--:R-:W-:-:S05]  /*62f0*/  IADD3 R6, P1, R2, R210, RZ ;  /* 0x000000d202067210 */ /* 0x008fca0007f3e0ff */
[----:B------:R-:W-:Y:S01]  /*6300*/  IMAD.X R7, R3, 0x1, R211, P1 ;  /* 0x0000000103077824 */ /* 0x000fe200008e06d3 */
[----:B------:R-:W-:Y:S01]  /*6310*/  ISETP.NE.U32.AND P1, PT, R10, RZ, PT ;  /* 0x000000ff0a00720c */ /* 0x000fe20003f25070 */
[C---:B------:R-:W-:Y:S01]  /*6320*/  HMMA.16816.F32 R76, R168.reuse, R142, R76 ;  /* 0x0000008ea84c723c */ /* 0x040fe2000000184c */
[----:B------:R-:W-:Y:S02]  /*6330*/  SEL R10, RZ, 0x10, P3 ;  /* 0x00000010ff0a7807 */ /* 0x000fe40001800000 */
[----:B------:R1:W-:Y:S01]  /*6340*/  LDGSTS.E.BYPASS.128 [R9+0x800], [R6.64], P0 ;  /* 0x0080000006097fae */ /* 0x0003e20008101c4e */
[----:B------:R-:W-:Y:S02]  /*6350*/  ISETP.GE.AND P0, PT, R11, UR7, PT ;  /* 0x000000070b007c0c */ /* 0x000fe4000bf06270 */
[----:B------:R-:W-:Y:S02]  /*6360*/  SEL R10, R10, RZ, !P2 ;  /* 0x000000ff0a0a7207 */ /* 0x000fe40005000000 */
[----:B------:R-:W-:Y:S01]  /*6370*/  SEL R11, RZ, 0x10, P0 ;  /* 0x00000010ff0b7807 */ /* 0x000fe20000000000 */
[----:B------:R-:W-:Y:S01]  /*6380*/  HMMA.16816.F32 R72, R168, R146, R72 ;  /* 0x00000092a848723c */ /* 0x000fe20000001848 */
[----:B-1----:R-:W-:-:S07]  /*6390*/  IADD3 R6, P3, R2, R212, RZ ;  /* 0x000000d402067210 */ /* 0x002fce0007f7e0ff */
[----:B------:R-:W-:Y:S01]  /*63a0*/  HMMA.16816.F32 R68, R168, R150, R68 ;  /* 0x00000096a844723c */ /* 0x000fe20000001844 */
[----:B------:R-:W-:Y:S01]  /*63b0*/  IMAD.X R7, R3, 0x1, R213, P3 ;  /* 0x0000000103077824 */ /* 0x000fe200018e06d5 */
[----:B------:R-:W-:Y:S02]  /*63c0*/  ISETP.NE.U32.AND P3, PT, R10, RZ, PT ;  /* 0x000000ff0a00720c */ /* 0x000fe40003f65070 */
[----:B------:R-:W-:Y:S02]  /*63d0*/  IADD3 R10, P0, R2, R214, RZ ;  /* 0x000000d6020a7210 */ /* 0x000fe40007f1e0ff */
[----:B------:R1:W-:Y:S02]  /*63e0*/  LDGSTS.E.BYPASS.128 [R8+0x1000], [R6.64], P1 ;  /* 0x0100000006087fae */ /* 0x0003e40008901c4e */
[----:B------:R-:W-:Y:S01]  /*63f0*/  HMMA.16816.F32 R52, R32, R158, R52 ;  /* 0x0000009e2034723c */ /* 0x000fe20000001834 */
[----:B------:R-:W-:-:S07]  /*6400*/  IMAD.MOV.U32 R19, RZ, RZ, c[0x0][0x184] ;  /* 0x00006100ff137624 */ /* 0x000fce00078e00ff */
[C---:B------:R-:W-:Y:S01]  /*6410*/  HMMA.16816.F32 R40, R32.reuse, R142, R40 ;  /* 0x0000008e2028723c */ /* 0x040fe20000001828 */
[----:B-1----:R-:W-:Y:S01]  /*6420*/  SEL R6, R11, RZ, !P2 ;  /* 0x000000ff0b067207 */ /* 0x002fe20005000000 */
[----:B------:R-:W-:Y:S01]  /*6430*/  IMAD.X R11, R3, 0x1, R215, P0 ;  /* 0x00000001030b7824 */ /* 0x000fe200000e06d7 */
[----:B------:R-:W-:Y:S02]  /*6440*/  ISETP.GE.AND P0, PT, R12, UR7, PT ;  /* 0x000000070c007c0c */ /* 0x000fe4000bf06270 */
[----:B------:R-:W-:Y:S01]  /*6450*/  ISETP.NE.U32.AND P4, PT, R6, RZ, PT ;  /* 0x000000ff0600720c */ /* 0x000fe20003f85070 */
[--C-:B------:R-:W-:Y:S01]  /*6460*/  IMAD.WIDE R14, R250, 0x2, R2.reuse ;  /* 0x00000002fa0e7825 */ /* 0x100fe200078e0202 */
[----:B------:R-:W-:Y:S01]  /*6470*/  SEL R7, RZ, 0x10, P0 ;  /* 0x00000010ff077807 */ /* 0x000fe20000000000 */
[----:B------:R1:W-:Y:S01]  /*6480*/  LDGSTS.E.BYPASS.128 [R9+0x1800], [R10.64], P3 ;  /* 0x018000000a097fae */ /* 0x0003e20009901c4e */
[----:B------:R-:W-:Y:S01]  /*6490*/  IADD3 R6, P0, R2, R216, RZ ;  /* 0x000000d802067210 */ /* 0x000fe20007f1e0ff */
[----:B------:R-:W-:Y:S01]  /*64a0*/  IMAD.WIDE R16, R251, 0x2, R2 ;  /* 0x00000002fb107825 */ /* 0x000fe200078e0202 */
[----:B------:R-:W-:Y:S01]  /*64b0*/  LOP3.LUT R12, R0, 0x18, RZ, 0xfc, !PT ;  /* 0x00000018000c7812 */ /* 0x000fe200078efcff */
[----:B------:R-:W-:Y:S03]  /*64c0*/  HMMA.16816.F32 R44, R32, R146, R44 ;  /* 0x00000092202c723c */ /* 0x000fe6000000182c */
[----:B------:R-:W-:-:S02]  /*64d0*/  ISETP.GE.AND P1, PT, R12, UR7, PT ;  /* 0x000000070c007c0c */ /* 0x000fc4000bf26270 */
[----:B-----5:R-:W-:Y:S02]  /*64e0*/  LEA.HI R12, R199, 0x1c, RZ, 0x1b ;  /* 0x0000001cc70c7811 */ /* 0x020fe400078fd8ff */
[----:B-1----:R-:W-:Y:S01]  /*64f0*/  SEL R10, R7, RZ, !P2 ;  /* 0x000000ff070a7207 */ /* 0x002fe20005000000 */
[----:B------:R-:W-:Y:S01]  /*6500*/  IMAD.X R7, R3, 0x1, R217, P0 ;  /* 0x0000000103077824 */ /* 0x000fe200000e06d9 */
[----:B------:R-:W-:Y:S02]  /*6510*/  HMMA.16816.F32 R48, R32, R150, R48 ;  /* 0x000000962030723c */ /* 0x000fe40000001830 */
[----:B------:R-:W-:Y:S02]  /*6520*/  ISETP.NE.U32.AND P0, PT, R10, RZ, PT ;  /* 0x000000ff0a00720c */ /* 0x000fe40003f05070 */
[----:B------:R1:W-:Y:S01]  /*6530*/  LDGSTS.E.BYPASS.128 [R8+0x2000], [R6.64], P4 ;  /* 0x0200000006087fae */ /* 0x0003e2000a101c4e */
[----:B------:R-:W-:Y:S02]  /*6540*/  SEL R10, RZ, 0x10, P1 ;  /* 0x00000010ff0a7807 */ /* 0x000fe40000800000 */
[----:B------:R-:W-:Y:S01]  /*6550*/  ISETP.GE.AND P1, PT, R12, UR7, PT ;  /* 0x000000070c007c0c */ /* 0x000fe2000bf26270 */
[----:B------:R-:W-:Y:S01]  /*6560*/  HMMA.16816.F32 R156, R28, R158, R20 ;  /* 0x0000009e1c9c723c */ /* 0x000fe20000001814 */
[----:B------:R-:W-:-:S02]  /*6570*/  SEL R10, R10, RZ, !P2 ;  /* 0x000000ff0a0a7207 */ /* 0x000fc40005000000 */
[----:B------:R-:W-:Y:S02]  /*6580*/  SEL R11, RZ, 0x10, P1 ;  /* 0x00000010ff0b7807 */ /* 0x000fe40000800000 */
[----:B------:R-:W-:Y:S02]  /*6590*/  LOP3.LUT R12, R0, 0x20, RZ, 0xfc, !PT ;  /* 0x00000020000c7812 */ /* 0x000fe400078efcff */
[----:B-1----:R-:W-:-:S05]  /*65a0*/  IADD3 R6, P3, R2, R218, RZ ;  /* 0x000000da02067210 */ /* 0x002fca0007f7e0ff */
[----:B------:R-:W-:Y:S01]  /*65b0*/  IMAD.X R7, R3, 0x1, R219, P3 ;  /* 0x0000000103077824 */ /* 0x000fe200018e06db */
[----:B------:R-:W-:Y:S02]  /*65c0*/  ISETP.NE.U32.AND P3, PT, R10, RZ, PT ;  /* 0x000000ff0a00720c */ /* 0x000fe40003f65070 */
[----:B------:R-:W-:Y:S02]  /*65d0*/  IADD3 R10, P1, R2, R220, RZ ;  /* 0x000000dc020a7210 */ /* 0x000fe40007f3e0ff */
[----:B------:R1:W-:Y:S01]  /*65e0*/  LDGSTS.E.BYPASS.128 [R9+0x2800], [R6.64], P0 ;  /* 0x0280000006097fae */ /* 0x0003e20008101c4e */
[----:B------:R-:W-:Y:S02]  /*65f0*/  ISETP.GE.AND P0, PT, R12, UR7, PT ;  /* 0x000000070c007c0c */ /* 0x000fe4000bf06270 */
[----:B------:R-:W-:Y:S02]  /*6600*/  LOP3.LUT R12, R0, 0x24, RZ, 0xfc, !PT ;  /* 0x00000024000c7812 */ /* 0x000fe400078efcff */
[----:B-1----:R-:W-:Y:S01]  /*6610*/  SEL R6, R11, RZ, !P2 ;  /* 0x000000ff0b067207 */ /* 0x002fe20005000000 */
[----:B------:R-:W-:Y:S01]  /*6620*/  IMAD.X R11, R3, 0x1, R221, P1 ;  /* 0x00000001030b7824 */ /* 0x000fe200008e06dd */
[----:B------:R-:W-:-:S02]  /*6630*/  SEL R7, RZ, 0x10, P0 ;  /* 0x00000010ff077807 */ /* 0x000fc40000000000 */
[----:B------:R-:W-:Y:S02]  /*6640*/  ISETP.NE.U32.AND P4, PT, R6, RZ, PT ;  /* 0x000000ff0600720c */ /* 0x000fe40003f85070 */
[----:B------:R-:W-:Y:S01]  /*6650*/  IADD3 R6, P1, R2, R222, RZ ;  /* 0x000000de02067210 */ /* 0x000fe20007f3e0ff */
[----:B------:R1:W-:Y:S01]  /*6660*/  LDGSTS.E.BYPASS.128 [R8+0x3000], [R10.64], P3 ;  /* 0x030000000a087fae */ /* 0x0003e20009901c4e */
[----:B------:R-:W-:Y:S02]  /*6670*/  ISETP.GE.AND P0, PT, R12, UR7, PT ;  /* 0x000000070c007c0c */ /* 0x000fe4000bf06270 */
[C---:B------:R-:W-:Y:S02]  /*6680*/  LOP3.LUT R12, R0.reuse, 0x2c, RZ, 0xfc, !PT ;  /* 0x0000002c000c7812 */ /* 0x040fe400078efcff */
[----:B------:R-:W-:Y:S02]  /*6690*/  ISETP.GE.AND P3, PT, R13, UR7, PT ;  /* 0x000000070d007c0c */ /* 0x000fe4000bf66270 */
[----:B------:R-:W-:-:S02]  /*66a0*/  LOP3.LUT R13, R0, 0x30, RZ, 0xfc, !PT ;  /* 0x00000030000d7812 */ /* 0x000fc400078efcff */
[----:B-1----:R-:W-:Y:S01]  /*66b0*/  SEL R10, R7, RZ, !P2 ;  /* 0x000000ff070a7207 */ /* 0x002fe20005000000 */
[----:B------:R-:W-:-:S03]  /*66c0*/  IMAD.X R7, R3, 0x1, R223, P1 ;  /* 0x0000000103077824 */ /* 0x000fc600008e06df */
[----:B------:R-:W-:Y:S02]  /*66d0*/  ISETP.NE.U32.AND P1, PT, R10, RZ, PT ;  /* 0x000000ff0a00720c */ /* 0x000fe40003f25070 */
[----:B------:R-:W-:Y:S01]  /*66e0*/  SEL R10, RZ, 0x10, P0 ;  /* 0x00000010ff0a7807 */ /* 0x000fe20000000000 */
[----:B------:R1:W-:Y:S01]  /*66f0*/  LDGSTS.E.BYPASS.128 [R9+0x3800], [R6.64], P4 ;  /* 0x0380000006097fae */ /* 0x0003e2000a101c4e */
[----:B------:R-:W-:Y:S02]  /*6700*/  ISETP.GE.AND P4, PT, R12, UR7, PT ;  /* 0x000000070c007c0c */ /* 0x000fe4000bf86270 */
[----:B------:R-:W-:Y:S02]  /*6710*/  SEL R10, R10, RZ, !P2 ;  /* 0x000000ff0a0a7207 */ /* 0x000fe40005000000 */
[----:B------:R-:W-:-:S04]  /*6720*/  LOP3.LUT R12, R0, 0x34, RZ, 0xfc, !PT ;  /* 0x00000034000c7812 */ /* 0x000fc800078efcff */
[----:B------:R-:W-:Y:S02]  /*6730*/  ISETP.GE.AND P5, PT, R12, UR7, PT ;  /* 0x000000070c007c0c */ /* 0x000fe4000bfa6270 */
[----:B------:R-:W-:Y:S02]  /*6740*/  LOP3.LUT R12, R0, 0x38, RZ, 0xfc, !PT ;  /* 0x00000038000c7812 */ /* 0x000fe400078efcff */
[----:B-1----:R-:W-:-:S05]  /*6750*/  IADD3 R6, P0, R2, R224, RZ ;  /* 0x000000e002067210 */ /* 0x002fca0007f1e0ff */
[----:B------:R-:W-:Y:S01]  /*6760*/  IMAD.X R7, R3, 0x1, R225, P0 ;  /* 0x0000000103077824 */ /* 0x000fe200000e06e1 */
[----:B------:R-:W-:Y:S02]  /*6770*/  ISETP.NE.U32.AND P0, PT, R10, RZ, PT ;  /* 0x000000ff0a00720c */ /* 0x000fe40003f05070 */
[----:B------:R-:W-:Y:S02]  /*6780*/  SEL R10, RZ, 0x10, P3 ;  /* 0x00000010ff0a7807 */ /* 0x000fe40001800000 */
[----:B------:R1:W-:Y:S02]  /*6790*/  LDGSTS.E.BYPASS.128 [R8+0x4000], [R6.64], P1 ;  /* 0x0400000006087fae */ /* 0x0003e40008901c4e */
[----:B------:R-:W-:-:S04]  /*67a0*/  SEL R10, R10, RZ, !P2 ;  /* 0x000000ff0a0a7207 */ /* 0x000fc80005000000 */
[----:B------:R-:W-:Y:S02]  /*67b0*/  ISETP.NE.U32.AND P1, PT, R10, RZ, PT ;  /* 0x000000ff0a00720c */ /* 0x000fe40003f25070 */
[----:B-1----:R-:W-:Y:S02]  /*67c0*/  SEL R7, RZ, 0x10, P4 ;  /* 0x00000010ff077807 */ /* 0x002fe40002000000 */
[----:B------:R-:W-:Y:S02]  /*67d0*/  IADD3 R6, P3, R2, R226, RZ ;  /* 0x000000e202067210 */ /* 0x000fe40007f7e0ff */
[----:B------:R-:W-:Y:S02]  /*67e0*/  SEL R11, R7, RZ, !P2 ;  /* 0x000000ff070b7207 */ /* 0x000fe40005000000 */
[----:B------:R-:W-:Y:S01]  /*67f0*/  ISETP.GE.AND P4, PT, R13, UR7, PT ;  /* 0x000000070d007c0c */ /* 0x000fe2000bf86270 */
[----:B------:R-:W-:Y:S01]  /*6800*/  IMAD.X R7, R3, 0x1, R227, P3 ;  /* 0x0000000103077824 */ /* 0x000fe200018e06e3 */
[----:B------:R-:W-:-:S02]  /*6810*/  ISETP.NE.U32.AND P3, PT, R11, RZ, PT ;  /* 0x000000ff0b00720c */ /* 0x000fc40003f65070 */
[----:B------:R-:W-:Y:S02]  /*6820*/  SEL R10, RZ, 0x10, P4 ;  /* 0x00000010ff0a7807 */ /* 0x000fe40002000000 */
[----:B------:R1:W-:Y:S01]  /*6830*/  LDGSTS.E.BYPASS.128 [R9+0x4800], [R6.64], P0 ;  /* 0x0480000006097fae */ /* 0x0003e20008101c4e */
[----:B------:R-:W-:Y:S02]  /*6840*/  LOP3.LUT R13, R0, 0x40, RZ, 0xfc, !PT ;  /* 0x00000040000d7812 */ /* 0x000fe400078efcff */
        /* <DEDUP_REMOVED lines=10> */
[----:B------:R-:W-:Y:S02]  /*68f0*/  LEA.HI R12, R199, 0x3c, RZ, 0x1b ;  /* 0x0000003cc70c7811 */ /* 0x000fe400078fd8ff */
[----:B------:R-:W-:-:S04]  /*6900*/  SEL R10, R10, RZ, !P2 ;  /* 0x000000ff0a0a7207 */ /* 0x000fc80005000000 */
[----:B------:R-:W-:Y:S01]  /*6910*/  ISETP.NE.U32.AND P1, PT, R10, RZ, PT ;  /* 0x000000ff0a00720c */ /* 0x000fe20003f25070 */
[----:B------:R-:W-:-:S04]  /*6920*/  IMAD.WIDE R10, R232, 0x2, R2 ;  /* 0x00000002e80a7825 */ /* 0x000fc800078e0202 */
[----:B-1----:R-:W-:-:S05]  /*6930*/  IMAD.WIDE R6, R230, 0x2, R2 ;  /* 0x00000002e6067825 */ /* 0x002fca00078e0202 */
[----:B------:R1:W-:Y:S01]  /*6940*/  LDGSTS.E.BYPASS.128 [R9+0x5800], [R6.64], P3 ;  /* 0x0580000006097fae */ /* 0x0003e20009901c4e */
[----:B------:R-:W-:Y:S02]  /*6950*/  ISETP.GE.AND P3, PT, R12, UR7, PT ;  /* 0x000000070c007c0c */ /* 0x000fe4000bf66270 */
[----:B------:R-:W-:Y:S01]  /*6960*/  LOP3.LUT R12, R0, 0x44, RZ, 0xfc, !PT ;  /* 0x00000044000c7812 */ /* 0x000fe200078efcff */
[----:B-1----:R-:W-:-:S05]  /*6970*/  IMAD.WIDE R6, R231, 0x2, R2 ;  /* 0x00000002e7067825 */ /* 0x002fca00078e0202 */
[----:B------:R1:W-:Y:S04]  /*6980*/  LDGSTS.E.BYPASS.128 [R8+0x6000], [R6.64], P4 ;  /* 0x0600000006087fae */ /* 0x0003e8000a101c4e */
[----:B------:R3:W-:Y:S01]  /*6990*/  LDGSTS.E.BYPASS.128 [R9+0x6800], [R10.64], P0 ;  /* 0x068000000a097fae */ /* 0x0007e20008101c4e */
[----:B------:R-:W-:Y:S02]  /*69a0*/  ISETP.GE.AND P0, PT, R12, UR7, PT ;  /* 0x000000070c007c0c */ /* 0x000fe4000bf06270 */
[----:B------:R-:W-:Y:S02]  /*69b0*/  LOP3.LUT R12, R0, 0x48, RZ, 0xfc, !PT ;  /* 0x00000048000c7812 */ /* 0x000fe400078efcff */
[----:B-1----:R-:W-:Y:S02]  /*69c0*/  SEL R6, RZ, 0x10, P3 ;  /* 0x00000010ff067807 */ /* 0x002fe40001800000 */
[----:B------:R-:W-:-:S02]  /*69d0*/  ISETP.GE.AND P3, PT, R13, UR7, PT ;  /* 0x000000070d007c0c */ /* 0x000fc4000bf66270 */
[----:B---3--:R-:W-:Y:S01]  /*69e0*/  SEL R10, R6, RZ, !P2 ;  /* 0x000000ff060a7207 */ /* 0x008fe20005000000 */
[----:B------:R-:W-:Y:S01]  /*69f0*/  IMAD.WIDE R6, R233, 0x2, R2 ;  /* 0x00000002e9067825 */ /* 0x000fe200078e0202 */
[----:B------:R-:W-:Y:S02]  /*6a00*/  SEL R11, RZ, 0x10, P3 ;  /* 0x00000010ff0b7807 */ /* 0x000fe40001800000 */
[----:B------:R-:W-:Y:S02]  /*6a10*/  ISETP.NE.U32.AND P3, PT, R10, RZ, PT ;  /* 0x000000ff0a00720c */ /* 0x000fe40003f65070 */
[----:B------:R-:W-:Y:S01]  /*6a20*/  SEL R10, R11, RZ, !P2 ;  /* 0x000000ff0b0a7207 */ /* 0x000fe20005000000 */
[----:B------:R1:W-:Y:S01]  /*6a30*/  LDGSTS.E.BYPASS.128 [R8+0x7000], [R6.64], P1 ;  /* 0x0700000006087fae */ /* 0x0003e20008901c4e */
[----:B------:R-:W-:Y:S02]  /*6a40*/  SEL R11, RZ, 0x10, P0 ;  /* 0x00000010ff0b7807 */ /* 0x000fe40000000000 */
[----:B------:R-:W-:-:S02]  /*6a50*/  ISETP.GE.AND P1, PT, R12, UR7, PT ;  /* 0x000000070c007c0c */ /* 0x000fc4000bf26270 */
[----:B------:R-:W-:Y:S02]  /*6a60*/  ISETP.NE.U32.AND P4, PT, R10, RZ, PT ;  /* 0x000000ff0a00720c */ /* 0x000fe40003f85070 */
[----:B------:R-:W-:Y:S02]  /*6a70*/  SEL R11, R11, RZ, !P2 ;  /* 0x000000ff0b0b7207 */ /* 0x000fe40005000000 */
[----:B------:R-:W-:Y:S02]  /*6a80*/  SEL R10, RZ, 0x10, P1 ;  /* 0x00000010ff0a7807 */ /* 0x000fe40000800000 */
[----:B------:R-:W-:Y:S02]  /*6a90*/  LOP3.LUT R12, R0, 0x4c, RZ, 0xfc, !PT ;  /* 0x0000004c000c7812 */ /* 0x000fe400078efcff */
[----:B-1----:R-:W-:Y:S02]  /*6aa0*/  IADD3 R6, P0, R2, R234, RZ ;  /* 0x000000ea02067210 */ /* 0x002fe40007f1e0ff */
[----:B------:R-:W-:-:S02]  /*6ab0*/  SEL R10, R10, RZ, !P2 ;  /* 0x000000ff0a0a7207 */ /* 0x000fc40005000000 */
[----:B------:R-:W-:Y:S01]  /*6ac0*/  LOP3.LUT R13, R0, 0x54, RZ, 0xfc, !PT ;  /* 0x00000054000d7812 */ /* 0x000fe200078efcff */
[----:B------:R-:W-:Y:S01]  /*6ad0*/  IMAD.X R7, R3, 0x1, R235, P0 ;  /* 0x0000000103077824 */ /* 0x000fe200000e06eb */
[----:B------:R-:W-:Y:S02]  /*6ae0*/  ISETP.NE.U32.AND P0, PT, R11, RZ, PT ;  /* 0x000000ff0b00720c */ /* 0x000fe40003f05070 */
[----:B------:R-:W-:Y:S02]  /*6af0*/  ISETP.NE.U32.AND P1, PT, R10, RZ, PT ;  /* 0x000000ff0a00720c */ /* 0x000fe40003f25070 */
[----:B------:R1:W-:Y:S01]  /*6b00*/  LDGSTS.E.BYPASS.128 [R9+0x7800], [R6.64], P3 ;  /* 0x0780000006097fae */ /* 0x0003e20009901c4e */
[----:B------:R-:W-:Y:S02]  /*6b10*/  ISETP.GE.AND P3, PT, R12, UR7, PT ;  /* 0x000000070c007c0c */ /* 0x000fe4000bf66270 */
[----:B------:R-:W-:Y:S02]  /*6b20*/  LOP3.LUT R12, R0, 0x50, RZ, 0xfc, !PT ;  /* 0x00000050000c7812 */ /* 0x000fe400078efcff */
[----:B------:R-:W-:-:S04]  /*6b30*/  SEL R10, RZ, 0x10, P3 ;  /* 0x00000010ff0a7807 */ /* 0x000fc80001800000 */
[----:B------:R-:W-:Y:S01]  /*6b40*/  SEL R10, R10, RZ, !P2 ;  /* 0x000000ff0a0a7207 */ /* 0x000fe20005000000 */
[----:B-1----:R-:W-:-:S03]  /*6b50*/  IMAD.WIDE R6, R236, 0x2, R2 ;  /* 0x00000002ec067825 */ /* 0x002fc600078e0202 */
[----:B------:R-:W-:Y:S02]  /*6b60*/  ISETP.NE.U32.AND P3, PT, R10, RZ, PT ;  /* 0x000000ff0a00720c */ /* 0x000fe40003f65070 */
[----:B------:R1:W-:Y:S01]  /*6b70*/  LDGSTS.E.BYPASS.128 [R8+0x8000], [R6.64], P4 ;  /* 0x0800000006087fae */ /* 0x0003e2000a101c4e */
[----:B------:R-:W-:Y:S02]  /*6b80*/  ISETP.GE.AND P4, PT, R12, UR7, PT ;  /* 0x000000070c007c0c */ /* 0x000fe4000bf86270 */
[----:B------:R-:W-:Y:S02]  /*6b90*/  LOP3.LUT R12, R0, 0x58, RZ, 0xfc, !PT ;  /* 0x00000058000c7812 */ /* 0x000fe400078efcff */
[----:B------:R-:W-:Y:S02]  /*6ba0*/  SEL R10, RZ, 0x10, P4 ;  /* 0x00000010ff0a7807 */ /* 0x000fe40002000000 */
[----:B------:R-:W-:Y:S02]  /*6bb0*/  ISETP.GE.AND P4, PT, R12, UR7, PT ;  /* 0x000000070c007c0c */ /* 0x000fe4000bf86270 */
[----:B------:R-:W-:-:S02]  /*6bc0*/  SEL R10, R10, RZ, !P2 ;  /* 0x000000ff0a0a7207 */ /* 0x000fc40005000000 */
[----:B------:R-:W-:Y:S01]  /*6bd0*/  SEL R11, RZ, 0x10, P4 ;  /* 0x00000010ff0b7807 */ /* 0x000fe20002000000 */
[----:B-1----:R-:W-:Y:S01]  /*6be0*/  IMAD.WIDE R6, R237, 0x2, R2 ;  /* 0x00000002ed067825 */ /* 0x002fe200078e0202 */
[----:B------:R-:W-:Y:S02]  /*6bf0*/  ISETP.NE.U32.AND P4, PT, R10, RZ, PT ;  /* 0x000000ff0a00720c */ /* 0x000fe40003f85070 */
[----:B------:R-:W-:Y:S02]  /*6c00*/  LEA.HI R12, R199, 0x5c, RZ, 0x1b ;  /* 0x0000005cc70c7811 */ /* 0x000fe400078fd8ff */
[----:B------:R1:W-:Y:S01]  /*6c10*/  LDGSTS.E.BYPASS.128 [R9+0x8800], [R6.64], P0 ;  /* 0x0880000006097fae */ /* 0x0003e20008101c4e */
[----:B------:R-:W-:Y:S02]  /*6c20*/  ISETP.GE.AND P0, PT, R13, UR7, PT ;  /* 0x000000070d007c0c */ /* 0x000fe4000bf06270 */
[----:B------:R-:W-:Y:S02]  /*6c30*/  ISETP.GE.AND P5, PT, R12, UR7, PT ;  /* 0x000000070c007c0c */ /* 0x000fe4000bfa6270 */
[----:B------:R-:W-:-:S02]  /*6c40*/  SEL R11, R11, RZ, !P2 ;  /* 0x000000ff0b0b7207 */ /* 0x000fc40005000000 */
[C---:B------:R-:W-:Y:S02]  /*6c50*/  LOP3.LUT R12, R0.reuse, 0x60, RZ, 0xfc, !PT ;  /* 0x00000060000c7812 */ /* 0x040fe400078efcff */
[----:B------:R-:W-:Y:S01]  /*6c60*/  LOP3.LUT R13, R0, 0x68, RZ, 0xfc, !PT ;  /* 0x00000068000d7812 */ /* 0x000fe200078efcff */
[----:B-1----:R-:W-:-:S05]  /*6c70*/  IMAD.WIDE R6, R238, 0x2, R2 ;  /* 0x00000002ee067825 */ /* 0x002fca00078e0202 */
[----:B------:R1:W-:Y:S01]  /*6c80*/  LDGSTS.E.BYPASS.128 [R8+0x9000], [R6.64], P1 ;  /* 0x0900000006087fae */ /* 0x0003e20008901c4e */
[----:B------:R-:W-:Y:S02]  /*6c90*/  ISETP.NE.U32.AND P1, PT, R11, RZ, PT ;  /* 0x000000ff0b00720c */ /* 0x000fe40003f25070 */
[----:B-1----:R-:W-:-:S04]  /*6ca0*/  SEL R6, RZ, 0x10, P0 ;  /* 0x00000010ff067807 */ /* 0x002fc80000000000 */
[----:B------:R-:W-:Y:S01]  /*6cb0*/  SEL R10, R6, RZ, !P2 ;  /* 0x000000ff060a7207 */ /* 0x000fe20005000000 */
[----:B------:R-:W-:-:S03]  /*6cc0*/  IMAD.WIDE R6, R239, 0x2, R2 ;  /* 0x00000002ef067825 */ /* 0x000fc600078e0202 */
[----:B------:R-:W-:Y:S02]  /*6cd0*/  ISETP.NE.U32.AND P0, PT, R10, RZ, PT ;  /* 0x000000ff0a00720c */ /* 0x000fe40003f05070 */
[----:B------:R1:W-:Y:S01]  /*6ce0*/  LDGSTS.E.BYPASS.128 [R9+0x9800], [R6.64], P3 ;  /* 0x0980000006097fae */ /* 0x0003e20009901c4e */
[----:B------:R-:W-:Y:S02]  /*6cf0*/  ISETP.GE.AND P3, PT, R12, UR7, PT ;  /* 0x000000070c007c0c */ /* 0x000fe4000bf66270 */
[----:B------:R-:W-:Y:S02]  /*6d00*/  LOP3.LUT R12, R0, 0x64, RZ, 0xfc, !PT ;  /* 0x00000064000c7812 */ /* 0x000fe400078efcff */
[----:B------:R-:W-:Y:S02]  /*6d10*/  SEL R10, RZ, 0x10, P5 ;  /* 0x00000010ff0a7807 */ /* 0x000fe40002800000 */
[----:B------:R-:W-:Y:S02]  /*6d20*/  SEL R11, RZ, 0x10, P3 ;  /* 0x00000010ff0b7807 */ /* 0x000fe40001800000 */
[----:B------:R-:W-:-:S02]  /*6d30*/  ISETP.GE.AND P3, PT, R12, UR7, PT ;  /* 0x000000070c007c0c */ /* 0x000fc4000bf66270 */
[----:B------:R-:W-:Y:S01]  /*6d40*/  LOP3.LUT R12, R0, 0x6c, RZ, 0xfc, !PT ;  /* 0x0000006c000c7812 */ /* 0x000fe200078efcff */
[----:B-1----:R-:W-:Y:S01]  /*6d50*/  IMAD.WIDE R6, R240, 0x2, R2 ;  /* 0x00000002f0067825 */ /* 0x002fe200078e0202 */
[----:B------:R-:W-:Y:S02]  /*6d60*/  SEL R10, R10, RZ, !P2 ;  /* 0x000000ff0a0a7207 */ /* 0x000fe40005000000 */
[----:B------:R-:W-:Y:S02]  /*6d70*/  ISETP.GE.AND P6, PT, R12, UR7, PT ;  /* 0x000000070c007c0c */ /* 0x000fe4000bfc6270 */
[----:B------:R1:W-:Y:S01]  /*6d80*/  LDGSTS.E.BYPASS.128 [R8+0xa000], [R6.64], P4 ;  /* 0x0a00000006087fae */ /* 0x0003e2000a101c4e */
[----:B------:R-:W-:Y:S02]  /*6d90*/  ISETP.NE.U32.AND P5, PT, R10, RZ, PT ;  /* 0x000000ff0a00720c */ /* 0x000fe40003fa5070 */
[----:B------:R-:W-:Y:S02]  /*6da0*/  SEL R11, R11, RZ, !P2 ;  /* 0x000000ff0b0b7207 */ /* 0x000fe40005000000 */
[----:B------:R-:W-:-:S02]  /*6db0*/  SEL R10, RZ, 0x10, P3 ;  /* 0x00000010ff0a7807 */ /* 0x000fc40001800000 */
[----:B------:R-:W-:Y:S02]  /*6dc0*/  ISETP.NE.U32.AND P4, PT, R11, RZ, PT ;  /* 0x000000ff0b00720c */ /* 0x000fe40003f85070 */
[----:B------:R-:W-:Y:S02]  /*6dd0*/  ISETP.GE.AND P3, PT, R13, UR7, PT ;  /* 0x000000070d007c0c */ /* 0x000fe4000bf66270 */
[C---:B------:R-:W-:Y:S01]  /*6de0*/  LOP3.LUT R13, R0.reuse, 0x70, RZ, 0xfc, !PT ;  /* 0x00000070000d7812 */ /* 0x040fe200078efcff */
[----:B-1----:R-:W-:Y:S01]  /*6df0*/  IMAD.WIDE R6, R241, 0x2, R2 ;  /* 0x00000002f1067825 */ /* 0x002fe200078e0202 */
[----:B------:R-:W-:Y:S02]  /*6e00*/  LOP3.LUT R12, R0, 0x74, RZ, 0xfc, !PT ;  /* 0x00000074000c7812 */ /* 0x000fe400078efcff */
[----:B------:R-:W-:Y:S02]  /*6e10*/  SEL R10, R10, RZ, !P2 ;  /* 0x000000ff0a0a7207 */ /* 0x000fe40005000000 */
[----:B------:R1:W-:Y:S02]  /*6e20*/  LDGSTS.E.BYPASS.128 [R9+0xa800], [R6.64], P0 ;  /* 0x0a80000006097fae */ /* 0x0003e40008101c4e */
[----:B------:R-:W-:-:S02]  /*6e30*/  ISETP.NE.U32.AND P0, PT, R10, RZ, PT ;  /* 0x000000ff0a00720c */ /* 0x000fc40003f05070 */
[----:B------:R-:W-:-:S04]  /*6e40*/  SEL R10, RZ, 0x10, P3 ;  /* 0x00000010ff0a7807 */ /* 0x000fc80001800000 */
[----:B------:R-:W-:Y:S01]  /*6e50*/  SEL R10, R10, RZ, !P2 ;  /* 0x000000ff0a0a7207 */ /* 0x000fe20005000000 */
[----:B-1----:R-:W-:-:S05]  /*6e60*/  IMAD.WIDE R6, R242, 0x2, R2 ;  /* 0x00000002f2067825 */ /* 0x002fca00078e0202 */
[----:B------:R1:W-:Y:S02]  /*6e70*/  LDGSTS.E.BYPASS.128 [R8+0xb000], [R6.64], P1 ;  /* 0x0b00000006087fae */ /* 0x0003e40008901c4e */
[----:B-1----:R-:W-:Y:S02]  /*6e80*/  SEL R7, RZ, 0x10, P6 ;  /* 0x00000010ff077807 */ /* 0x002fe40003000000 */
[----:B------:R-:W-:Y:S02]  /*6e90*/  IADD3 R6, P1, R2, R243, RZ ;  /* 0x000000f302067210 */ /* 0x000fe40007f3e0ff */
[----:B------:R-:W-:Y:S02]  /*6ea0*/  SEL R11, R7, RZ, !P2 ;  /* 0x000000ff070b7207 */ /* 0x000fe40005000000 */
[----:B------:R-:W-:Y:S01]  /*6eb0*/  ISETP.GE.AND P6, PT, R13, UR7, PT ;  /* 0x000000070d007c0c */ /* 0x000fe2000bfc6270 */
[----:B------:R-:W-:Y:S01]  /*6ec0*/  IMAD.X R7, R3, 0x1, R244, P1 ;  /* 0x0000000103077824 */ /* 0x000fe200008e06f4 */
[----:B------:R-:W-:-:S02]  /*6ed0*/  LEA.HI R13, R199, 0x7c, RZ, 0x1b ;  /* 0x0000007cc70d7811 */ /* 0x000fc400078fd8ff */
[----:B------:R-:W-:Y:S02]  /*6ee0*/  ISETP.NE.U32.AND P3, PT, R11, RZ, PT ;  /* 0x000000ff0b00720c */ /* 0x000fe40003f65070 */
[----:B------:R1:W-:Y:S01]  /*6ef0*/  LDGSTS.E.BYPASS.128 [R9+0xb800], [R6.64], P5 ;  /* 0x0b80000006097fae */ /* 0x0003e2000a901c4e */
[----:B------:R-:W-:Y:S02]  /*6f00*/  ISETP.GE.AND P5, PT, R12, UR7, PT ;  /* 0x000000070c007c0c */ /* 0x000fe4000bfa6270 */
[----:B------:R-:W-:Y:S02]  /*6f10*/  LOP3.LUT R12, R0, 0x78, RZ, 0xfc, !PT ;  /* 0x00000078000c7812 */ /* 0x000fe400078efcff */
[----:B------:R-:W-:Y:S02]  /*6f20*/  SEL R11, RZ, 0x10, P5 ;  /* 0x00000010ff0b7807 */ /* 0x000fe40002800000 */
[----:B------:R-:W-:Y:S02]  /*6f30*/  ISETP.NE.U32.AND P1, PT, R10, RZ, PT ;  /* 0x000000ff0a00720c */ /* 0x000fe40003f25070 */
[----:B-1----:R-:W-:-:S02]  /*6f40*/  SEL R6, RZ, 0x10, P6 ;  /* 0x00000010ff067807 */ /* 0x002fc40003000000 */
[----:B------:R-:W-:Y:S02]  /*6f50*/  ISETP.GE.AND P6, PT, R12, UR7, PT ;  /* 0x000000070c007c0c */ /* 0x000fe4000bfc6270 */
[----:B------:R-:W-:Y:S01]  /*6f60*/  SEL R12, R6, RZ, !P2 ;  /* 0x000000ff060c7207 */ /* 0x000fe20005000000 */
[----:B------:R-:W-:Y:S01]  /*6f70*/  IMAD.WIDE R6, R245, 0x2, R2 ;  /* 0x00000002f5067825 */ /* 0x000fe200078e0202 */
[----:B------:R-:W-:Y:S02]  /*6f80*/  ISETP.GE.AND P5, PT, R13, UR7, PT ;  /* 0x000000070d007c0c */ /* 0x000fe4000bfa6270 */
[----:B------:R-:W-:Y:S02]  /*6f90*/  SEL R10, RZ, 0x10, P6 ;  /* 0x00000010ff0a7807 */ /* 0x000fe40003000000 */
[----:B------:R1:W-:Y:S01]  /*6fa0*/  LDGSTS.E.BYPASS.128 [R8+0xc000], [R6.64], P4 ;  /* 0x0c00000006087fae */ /* 0x0003e2000a101c4e */
[----:B------:R-:W-:Y:S02]  /*6fb0*/  SEL R13, RZ, 0x10, P5 ;  /* 0x00000010ff0d7807 */ /* 0x000fe40002800000 */
[----:B------:R-:W-:-:S02]  /*6fc0*/  SEL R11, R11, RZ, !P2 ;  /* 0x000000ff0b0b7207 */ /* 0x000fc40005000000 */
[----:B------:R-:W-:Y:S02]  /*6fd0*/  ISETP.NE.U32.AND P6, PT, R12, RZ, PT ;  /* 0x000000ff0c00720c */ /* 0x000fe40003fc5070 */
[----:B------:R-:W-:Y:S01]  /*6fe0*/  SEL R12, R10, RZ, !P2 ;  /* 0x000000ff0a0c7207 */ /* 0x000fe20005000000 */
[--C-:B-1----:R-:W-:Y:S01]  /*6ff0*/  IMAD.WIDE R6, R246, 0x2, R2.reuse ;  /* 0x00000002f6067825 */ /* 0x102fe200078e0202 */
[----:B------:R-:W-:Y:S02]  /*7000*/  SEL R13, R13, RZ, !P2 ;  /* 0x000000ff0d0d7207 */ /* 0x000fe40005000000 */
[----:B------:R-:W-:Y:S01]  /*7010*/  ISETP.NE.U32.AND P4, PT, R11, RZ, PT ;  /* 0x000000ff0b00720c */ /* 0x000fe20003f85070 */
[--C-:B------:R-:W-:Y:S01]  /*7020*/  IMAD.WIDE R10, R247, 0x2, R2.reuse ;  /* 0x00000002f70a7825 */ /* 0x100fe200078e0202 */
[----:B------:R1:W-:Y:S01]  /*7030*/  LDGSTS.E.BYPASS.128 [R9+0xc800], [R6.64], P0 ;  /* 0x0c80000006097fae */ /* 0x0003e20008101c4e */
[----:B------:R-:W-:Y:S02]  /*7040*/  ISETP.NE.U32.AND P5, PT, R12, RZ, PT ;  /* 0x000000ff0c00720c */ /* 0x000fe40003fa5070 */
[----:B------:R-:W-:Y:S01]  /*7050*/  ISETP.NE.U32.AND P2, PT, R13, RZ, PT ;  /* 0x000000ff0d00720c */ /* 0x000fe20003f45070 */
[----:B------:R3:W-:Y:S01]  /*7060*/  LDGSTS.E.BYPASS.128 [R8+0xd000], [R10.64], P1 ;  /* 0x0d0000000a087fae */ /* 0x0007e20008901c4e */
[----:B------:R-:W-:Y:S01]  /*7070*/  IMAD.WIDE R12, R249, 0x2, R2 ;  /* 0x00000002f90c7825 */ /* 0x000fe200078e0202 */
[----:B-1----:R-:W-:-:S03]  /*7080*/  IADD3 R6, P0, R2, R252, RZ ;  /* 0x000000fc02067210 */ /* 0x002fc60007f1e0ff */
[----:B------:R-:W-:Y:S02]  /*7090*/  IMAD.SHL.U32 R19, R19, 0x80, RZ ;  /* 0x0000008013137824 */ /* 0x000fe400078e00ff */
[----:B---3--:R-:W-:-:S04]  /*70a0*/  IMAD.WIDE R10, R248, 0x2, R2 ;  /* 0x00000002f80a7825 */ /* 0x008fc800078e0202 */
[----:B--2---:R-:W-:Y:S01]  /*70b0*/  IMAD.X R7, R3, 0x1, R18, P0 ;  /* 0x0000000103077824 */ /* 0x004fe200000e0612 */
[----:B------:R-:W-:Y:S01]  /*70c0*/  ISETP.NE.AND P0, PT, R206, UR4, PT ;  /* 0x00000004ce007c0c */ /* 0x000fe2000bf05270 */
[----:B------:R1:W-:Y:S01]  /*70d0*/  LDGSTS.E.BYPASS.128 [R9+0xd800], [R10.64], P3 ;  /* 0x0d8000000a097fae */ /* 0x0003e20009901c4e */
[----:B------:R-:W-:-:S03]  /*70e0*/  SHF.R.S32.HI R18, RZ, 0x1f, R19 ;  /* 0x0000001fff127819 */ /* 0x000fc60000011413 */
[----:B------:R1:W-:Y:S01]  /*70f0*/  LDGSTS.E.BYPASS.128 [R8+0xe000], [R12.64], P6 ;  /* 0x0e0000000c087fae */ /* 0x0003e2000b101c4e */
[----:B------:R-:W-:-:S03]  /*7100*/  LEA R202, P1, R19, R2, 0x1 ;  /* 0x0000000213ca7211 */ /* 0x000fc600078208ff */
[----:B------:R1:W-:Y:S01]  /*7110*/  LDGSTS.E.BYPASS.128 [R9+0xe800], [R14.64], P4 ;  /* 0x0e8000000e097fae */ /* 0x0003e2000a101c4e */
[----:B------:R-:W-:-:S03]  /*7120*/  SHF.L.U64.HI R18, R19, 0x1, R18 ;  /* 0x0000000113127819 */ /* 0x000fc60000010212 */
[----:B------:R1:W-:Y:S01]  /*7130*/  LDGSTS.E.BYPASS.128 [R8+0xf000], [R16.64], P5 ;  /* 0x0f00000010087fae */ /* 0x0003e2000a901c4e */
[C---:B------:R-:W-:Y:S03]  /*7140*/  HMMA.16816.F32 R140, R28.reuse, R142, R24 ;  /* 0x0000008e1c8c723c */ /* 0x040fe60000001818 */
[----:B------:R1:W-:Y:S01]  /*7150*/  LDGSTS.E.BYPASS.128 [R9+0xf800], [R6.64], P2 ;  /* 0x0f80000006097fae */ /* 0x0003e20009101c4e */
[----:B------:R-:W-:Y:S01]  /*7160*/  IADD3 R204, P2, R4, 0x100, RZ ;  /* 0x0000010004cc7810 */ /* 0x000fe20007f5e0ff */
[----:B------:R-:W-:Y:S02]  /*7170*/  UIADD3 UR7, UR7, -0x80, URZ ;  /* 0xffffff8007077890 */ /* 0x000fe4000fffe03f */
[----:B------:R-:W0:Y:S01]  /*7180*/  LDGDEPBAR ;  /* 0x00000000000079af */ /* 0x000e220000000000 */
[----:B------:R-:W-:Y:S01]  /*7190*/  HMMA.16816.F32 R144, R28, R146, R184 ;  /* 0x000000921c90723c */ /* 0x000fe200000018b8 */
[----:B------:R-:W-:-:S02]  /*71a0*/  IMAD.X R201, R3, 0x1, R18, P1 ;  /* 0x0000000103c97824 */ /* 0x000fc400008e0612 */
[----:B------:R-:W-:-:S05]  /*71b0*/  IMAD.X R203, RZ, RZ, R5, P2 ;  /* 0x000000ffffcb7224 */ /* 0x000fca00010e0605 */
[----:B------:R-:W-:Y:S01]  /*71c0*/  HMMA.16816.F32 R148, R28, R150, R164 ;  /* 0x000000961c94723c */ /* 0x000fe200000018a4 */
[----:B-1----:R-:W-:Y:S01]  /*71d0*/  @!P0 CALL.REL.NOINC `(.L_x_1) ;  /* 0x0000001000008944 */ /* 0x002fe20003c00000 */
[----:B------:R-:W-:Y:S06]  /*71e0*/  BRA `(.L_x_2) ;  /* 0xffffd2b000007947 */ /* 0x000fec000383ffff */
.L_x_1:
[----:B------:R-:W-:-:S06]  /*71f0*/  NOP ;  /* 0x0000000000007918 */ /* 0x000fcc0000000000 */
[----:B------:R-:W-:-:S10]  /*7200*/  NOP ;  /* 0x0000000000007918 */ /* 0x000fd40000000000 */
[----:B------:R-:W-:Y:S02]  /*7210*/  F2FP.PACK_AB R134, R135, R134 ;  /* 0x000000868786723e */ /* 0x000fe400000000ff */
[----:B------:R-:W-:Y:S02]  /*7220*/  F2FP.PACK_AB R132, R133, R132 ;  /* 0x000000848584723e */ /* 0x000fe400000000ff */
[----:B------:R-:W-:Y:S02]  /*7230*/  F2FP.PACK_AB R48, R49, R48 ;  /* 0x000000303130723e */ /* 0x000fe400000000ff */
[----:B------:R-:W-:Y:S02]  /*7240*/  F2FP.PACK_AB R150, R151, R150 ;  /* 0x000000969796723e */ /* 0x000fe400000000ff */
[----:B------:R-:W-:Y:S02]  /*7250*/  F2FP.PACK_AB R148, R149, R148 ;  /* 0x000000949594723e */ /* 0x000fe400000000ff */
[----:B------:R-:W-:-:S02]  /*7260*/  F2FP.PACK_AB R146, R147, R146 ;  /* 0x000000929392723e */ /* 0x000fc400000000ff */
        /* <DEDUP_REMOVED lines=58> */
.L_x_0:
[----:B------:R-:W2:Y:S01]  /*7610*/  LDL.LU R4, [R1+0x4] ;  /* 0x0000040001047983 */ /* 0x000ea20000300800 */
[----:B------:R-:W-:-:S04]  /*7620*/  DEPBAR.LE SB0, 0x0 ;  /* 0x000080000000791a */ /* 0x000fc80000000000 */
[----:B------:R-:W1:Y:S04]  /*7630*/  S2R R5, SR_TID.X ;  /* 0x0000000000057919 */ /* 0x000e680000002100 */
[----:B------:R-:W4:Y:S04]  /*7640*/  S2R R83, SR_TID.X ;  /* 0x0000000000537919 */ /* 0x000f280000002100 */
[----:B---3--:R-:W3:Y:S01]  /*7650*/  S2R R11, SR_TID.X ;  /* 0x00000000000b7919 */ /* 0x008ee20000002100 */
[----:B-1----:R-:W-:Y:S02]  /*7660*/  IMAD.SHL.U32 R6, R5, 0x8, RZ ;  /* 0x0000000805067824 */ /* 0x002fe400078e00ff */
[----:B----4-:R-:W-:-:S05]  /*7670*/  IMAD.SHL.U32 R5, R83, 0x40, RZ ;  /* 0x0000004053057824 */ /* 0x010fca00078e00ff */
[----:B------:R-:W-:Y:S02]  /*7680*/  LOP3.LUT R5, R5, 0x300, RZ, 0xc0, !PT ;  /* 0x0000030005057812 */ /* 0x000fe400078ec0ff */
[----:B---3--:R-:W-:Y:S01]  /*7690*/  LOP3.LUT R12, R11, 0x10, RZ, 0xc0, !PT ;  /* 0x000000100b0c7812 */ /* 0x008fe200078ec0ff */
[----:B------:R-:W-:Y:S01]  /*76a0*/  BAR.SYNC.DEFER_BLOCKING 0x0 ;  /* 0x0000000000007b1d */ /* 0x000fe20000010000 */
[----:B------:R-:W-:-:S04]  /*76b0*/  UIADD3 UR4, -UR8, URZ, URZ ;  /* 0x0000003f08047290 */ /* 0x000fc8000fffe13f */
[----:B------:R-:W-:-:S04]  /*76c0*/  UIMAD UR4, UR11, UR4, UR12 ;  /* 0x000000040b0472a4 */ /* 0x000fc8000f8e020c */
[----:B------:R-:W-:-:S04]  /*76d0*/  ULEA UR4, UR10, UR4, 0x3 ;  /* 0x000000040a047291 */ /* 0x000fc8000f8e183f */
[----:B------:R-:W-:Y:S01]  /*76e0*/  USHF.L.U32 UR4, UR4, 0x6, URZ ;  /* 0x0000000604047899 */ /* 0x000fe2000800063f */
[----:B--2---:R-:W-:Y:S01]  /*76f0*/  LOP3.LUT R7, R4, 0x300, R6, 0xf8, !PT ;  /* 0x0000030004077812 */ /* 0x004fe200078ef806 */
[----:B------:R-:W-:-:S03]  /*7700*/  IMAD.SHL.U32 R4, R83, 0x2, RZ ;  /* 0x0000000253047824 */ /* 0x000fc600078e00ff */
[----:B------:R-:W-:Y:S02]  /*7710*/  LOP3.LUT R8, R7, 0x400, RZ, 0xfc, !PT ;  /* 0x0000040007087812 */ /* 0x000fe400078efcff */
[----:B------:R-:W-:Y:S01]  /*7720*/  LOP3.LUT R4, R5, 0x6, R4, 0xf8, !PT ;  /* 0x0000000605047812 */ /* 0x000fe200078ef804 */
[----:B------:R-:W-:Y:S01]  /*7730*/  IMAD.SHL.U32 R9, R7, 0x2, RZ ;  /* 0x0000000207097824 */ /* 0x000fe200078e00ff */
[----:B------:R-:W-:Y:S02]  /*7740*/  LOP3.LUT R6, R6, 0x300, RZ, 0xc0, !PT ;  /* 0x0000030006067812 */ /* 0x000fe400078ec0ff */
[----:B------:R-:W-:Y:S01]  /*7750*/  SHF.R.U32.HI R10, RZ, 0x4, R8 ;  /* 0x00000004ff0a7819 */ /* 0x000fe20000011608 */
[----:B------:R-:W-:Y:S01]  /*7760*/  IMAD R4, R12, 0x40, R4 ;  /* 0x000000400c047824 */ /* 0x000fe200078e0204 */
[----:B------:R-:W-:Y:S02]  /*7770*/  SHF.R.U32.HI R12, RZ, 0x2, R11 ;  /* 0x00000002ff0c7819 */ /* 0x000fe4000001160b */
[----:B------:R-:W-:-:S02]  /*7780*/  LEA.HI R73, R6, R9, RZ, 0x1c ;  /* 0x0000000906497211 */ /* 0x000fc400078fe0ff */
[----:B------:R-:W-:Y:S02]  /*7790*/  LOP3.LUT R5, R10, 0x70, RZ, 0xc0, !PT ;  /* 0x000000700a057812 */ /* 0x000fe400078ec0ff */
[C---:B------:R-:W-:Y:S02]  /*77a0*/  LOP3.LUT R9, R7.reuse, 0x800, RZ, 0xfc, !PT ;  /* 0x0000080007097812 */ /* 0x040fe400078efcff */
[----:B------:R-:W-:Y:S02]  /*77b0*/  LOP3.LUT R12, R12, 0x18, RZ, 0xc0, !PT ;  /* 0x000000180c0c7812 */ /* 0x000fe400078ec0ff */
[----:B------:R-:W-:Y:S01]  /*77c0*/  LOP3.LUT R10, R7, 0xc00, RZ, 0xfc, !PT ;  /* 0x00000c00070a7812 */ /* 0x000fe200078efcff */
[----:B------:R-:W-:Y:S01]  /*77d0*/  IMAD R75, R8, 0x2, R5 ;  /* 0x00000002084b7824 */ /* 0x000fe200078e0205 */
[----:B------:R-:W-:Y:S02]  /*77e0*/  SHF.R.U32.HI R7, RZ, 0x4, R9 ;  /* 0x00000004ff077819 */ /* 0x000fe40000011609 */
[----:B------:R-:W-:-:S02]  /*77f0*/  IADD3 R6, R4, 0x800, RZ ;  /* 0x0000080004067810 */ /* 0x000fc40007ffe0ff */
[----:B------:R-:W-:Y:S02]  /*7800*/  LOP3.LUT R5, R12, R4, RZ, 0xfc, !PT ;  /* 0x000000040c057212 */ /* 0x000fe400078efcff */
[----:B------:R-:W-:Y:S02]  /*7810*/  LOP3.LUT R8, R7, 0xb0, RZ, 0xc0, !PT ;  /* 0x000000b007087812 */ /* 0x000fe400078ec0ff */
[----:B------:R-:W-:Y:S01]  /*7820*/  SHF.R.U32.HI R6, RZ, 0x4, R6 ;  /* 0x00000004ff067819 */ /* 0x000fe20000011606 */
[----:B------:R-:W-:Y:S02]  /*7830*/  IMAD.SHL.U32 R5, R5, 0x2, RZ ;  /* 0x0000000205057824 */ /* 0x000fe400078e00ff */
[----:B------:R-:W-:Y:S01]  /*7840*/  IMAD R77, R9, 0x2, R8 ;  /* 0x00000002094d7824 */ /* 0x000fe200078e0208 */
[----:B------:R-:W-:Y:S01]  /*7850*/  LOP3.LUT R8, R6, 0xf0, RZ, 0xc0, !PT ;  /* 0x000000f006087812 */ /* 0x000fe200078ec0ff */
[----:B------:R-:W-:Y:S01]  /*7860*/  IMAD.IADD R51, R5, 0x1, R6 ;  /* 0x0000000105337824 */ /* 0x000fe200078e0206 */
[----:B------:R-:W-:-:S03]  /*7870*/  LEA.HI R69, R4, R5, RZ, 0x1c ;  /* 0x0000000504457211 */ /* 0x000fc600078fe0ff */
[----:B------:R-:W-:Y:S02]  /*7880*/  IMAD.IADD R71, R5, 0x1, R8 ;  /* 0x0000000105477824 */ /* 0x000fe400078e0208 */
[----:B------:R-:W-:Y:S04]  /*7890*/  STS [R69], R104 ;  /* 0x0000006845007388 */ /* 0x000fe80000000800 */
[----:B------:R-:W-:Y:S04]  /*78a0*/  STS [R51+0x1000], R106 ;  /* 0x0010006a33007388 */ /* 0x000fe80000000800 */
        /* <DEDUP_REMOVED lines=14> */
[----:B------:R-:W-:Y:S01]  /*7990*/  BAR.SYNC.DEFER_BLOCKING 0x0 ;  /* 0x0000000000007b1d */ /* 0x000fe20000010000 */
[----:B------:R-:W-:-:S04]  /*79a0*/  SHF.R.U32.HI R11, RZ, 0x4, R10 ;  /* 0x00000004ff0b7819 */ /* 0x000fc8000001160a */
[----:B------:R-:W-:-:S05]  /*79b0*/  LOP3.LUT R11, R11, 0xf0, RZ, 0xc0, !PT ;  /* 0x000000f00b0b7812 */ /* 0x000fca00078ec0ff */
[----:B------:R-:W-:Y:S01]  /*79c0*/  IMAD R79, R10, 0x2, R11 ;  /* 0x000000020a4f7824 */ /* 0x000fe200078e020b */
[----:B------:R-:W1:Y:S04]  /*79d0*/  LDS.128 R28, [R73] ;  /* 0x00000000491c7984 */ /* 0x000e680000000c00 */
[----:B------:R-:W2:Y:S04]  /*79e0*/  LDS.128 R32, [R75] ;  /* 0x000000004b207984 */ /* 0x000ea80000000c00 */
[----:B------:R-:W3:Y:S04]  /*79f0*/  LDS.128 R36, [R77] ;  /* 0x000000004d247984 */ /* 0x000ee80000000c00 */
[----:B------:R-:W4:Y:S04]  /*7a00*/  LDS.128 R40, [R79] ;  /* 0x000000004f287984 */ /* 0x000f280000000c00 */
[----:B------:R-:W-:Y:S06]  /*7a10*/  BAR.SYNC.DEFER_BLOCKING 0x0 ;  /* 0x0000000000007b1d */ /* 0x000fec0000010000 */
        /* <DEDUP_REMOVED lines=16> */
[----:B------:R-:W-:Y:S06]  /*7b20*/  BAR.SYNC.DEFER_BLOCKING 0x0 ;  /* 0x0000000000007b1d */ /* 0x000fec0000010000 */
[----:B------:R-:W5:Y:S04]  /*7b30*/  LDS.128 R4, [R73] ;  /* 0x0000000049047984 */ /* 0x000f680000000c00 */
[----:B------:R-:W1:Y:S04]  /*7b40*/  LDS.128 R8, [R75] ;  /* 0x000000004b087984 */ /* 0x000e680000000c00 */
[----:B------:R-:W1:Y:S04]  /*7b50*/  LDS.128 R16, [R77] ;  /* 0x000000004d107984 */ /* 0x000e680000000c00 */
[----:B------:R-:W1:Y:S04]  /*7b60*/  LDS.128 R12, [R79] ;  /* 0x000000004f0c7984 */ /* 0x000e680000000c00 */
        /* <DEDUP_REMOVED lines=16> */
[----:B------:R1:W-:Y:S04]  /*7c70*/  STS [R71+0x11c0], R2 ;  /* 0x0011c00247007388 */ /* 0x0003e80000000800 */
[----:B------:R-:W-:Y:S06]  /*7c80*/  BAR.SYNC.DEFER_BLOCKING 0x0 ;  /* 0x0000000000007b1d */ /* 0x000fec0000010000 */
[----:B------:R-:W1:Y:S04]  /*7c90*/  LDS.128 R52, [R73] ;  /* 0x0000000049347984 */ /* 0x000e680000000c00 */
[----:B------:R-:W1:Y:S04]  /*7ca0*/  LDS.128 R44, [R75] ;  /* 0x000000004b2c7984 */ /* 0x000e680000000c00 */
[----:B------:R-:W1:Y:S04]  /*7cb0*/  LDS.128 R24, [R77] ;  /* 0x000000004d187984 */ /* 0x000e680000000c00 */
[----:B------:R-:W1:Y:S04]  /*7cc0*/  LDS.128 R20, [R79] ;  /* 0x000000004f147984 */ /* 0x000e680000000c00 */
[----:B------:R-:W-:Y:S01]  /*7cd0*/  BAR.SYNC.DEFER_BLOCKING 0x0 ;  /* 0x0000000000007b1d */ /* 0x000fe20000010000 */
[----:B------:R-:W-:Y:S01]  /*7ce0*/  IMAD.U32 R67, RZ, RZ, UR4 ;  /* 0x00000004ff437e24 */ /* 0x000fe2000f8e00ff */
[----:B------:R-:W-:-:S04]  /*7cf0*/  ISETP.GE.AND P0, PT, R207, c[0x0][0x178], PT ;  /* 0x00005e00cf007a0c */ /* 0x000fc80003f06270 */
[C-C-:B------:R-:W-:Y:S01]  /*7d00*/  LOP3.LUT R50, R67.reuse, 0x4, R0.reuse, 0xfe, !PT ;  /* 0x0000000443327812 */ /* 0x140fe200078efe00 */
[----:B------:R-:W-:Y:S04]  /*7d10*/  STS [R69], R132 ;  /* 0x0000008445007388 */ /* 0x000fe80000000800 */
[----:B------:R1:W-:Y:S04]  /*7d20*/  STS [R51+0x1000], R134 ;  /* 0x0010008633007388 */ /* 0x0003e80000000800 */
        /* <DEDUP_REMOVED lines=12> */
[----:B------:R-:W-:Y:S01]  /*7df0*/  STS [R69+0x1c0], R148 ;  /* 0x0001c09445007388 */ /* 0x000fe20000000800 */
[----:B-1----:R-:W-:-:S03]  /*7e00*/  LOP3.LUT R2, R67, 0x8, R0, 0xfe, !PT ;  /* 0x0000000843027812 */ /* 0x002fc600078efe00 */
[----:B------:R-:W-:Y:S01]  /*7e10*/  STS [R71+0x11c0], R150 ;  /* 0x0011c09647007388 */ /* 0x000fe20000000800 */
[C-C-:B------:R-:W-:Y:S02]  /*7e20*/  LOP3.LUT R3, R67.reuse, 0xc, R0.reuse, 0xfe, !PT ;  /* 0x0000000c43037812 */ /* 0x140fe400078efe00 */
[C-C-:B------:R-:W-:Y:S02]  /*7e30*/  LOP3.LUT R58, R67.reuse, 0x10, R0.reuse, 0xfe, !PT ;  /* 0x00000010433a7812 */ /* 0x140fe400078efe00 */
[C-C-:B------:R-:W-:Y:S02]  /*7e40*/  LOP3.LUT R59, R67.reuse, 0x14, R0.reuse, 0xfe, !PT ;  /* 0x00000014433b7812 */ /* 0x140fe400078efe00 */
[C-C-:B------:R-:W-:Y:S02]  /*7e50*/  LOP3.LUT R60, R67.reuse, 0x18, R0.reuse, 0xfe, !PT ;  /* 0x00000018433c7812 */ /* 0x140fe400078efe00 */
[C-C-:B------:R-:W-:Y:S02]  /*7e60*/  LOP3.LUT R61, R67.reuse, 0x20, R0.reuse, 0xfe, !PT ;  /* 0x00000020433d7812 */ /* 0x140fe400078efe00 */
[----:B------:R-:W-:-:S02]  /*7e70*/  LOP3.LUT R62, R67, 0x24, R0, 0xfe, !PT ;  /* 0x00000024433e7812 */ /* 0x000fc400078efe00 */
[C-C-:B------:R-:W-:Y:S02]  /*7e80*/  LOP3.LUT R63, R67.reuse, 0x28, R0.reuse, 0xfe, !PT ;  /* 0x00000028433f7812 */ /* 0x140fe400078efe00 */
[C-C-:B------:R-:W-:Y:S02]  /*7e90*/  LOP3.LUT R64, R67.reuse, 0x2c, R0.reuse, 0xfe, !PT ;  /* 0x0000002c43407812 */ /* 0x140fe400078efe00 */
[C-C-:B------:R-:W-:Y:S02]  /*7ea0*/  LOP3.LUT R65, R67.reuse, 0x30, R0.reuse, 0xfe, !PT ;  /* 0x0000003043417812 */ /* 0x140fe400078efe00 */
[C-C-:B------:R-:W-:Y:S02]  /*7eb0*/  LOP3.LUT R66, R67.reuse, 0x34, R0.reuse, 0xfe, !PT ;  /* 0x0000003443427812 */ /* 0x140fe400078efe00 */
[----:B------:R-:W-:Y:S02]  /*7ec0*/  LOP3.LUT R67, R67, 0x38, R0, 0xfe, !PT ;  /* 0x0000003843437812 */ /* 0x000fe400078efe00 */
[----:B------:R-:W-:Y:S01]  /*7ed0*/  LOP3.LUT R0, R0, UR4, RZ, 0xfc, !PT ;  /* 0x0000000400007c12 */ /* 0x000fe2000f8efcff */
[----:B------:R-:W1:Y:S01]  /*7ee0*/  S2R R85, SR_TID.X ;  /* 0x0000000000557919 */ /* 0x000e620000002100 */
[----:B------:R-:W-:-:S02]  /*7ef0*/  IMAD.MOV.U32 R81, RZ, RZ, 0x2 ;  /* 0x00000002ff517424 */ /* 0x000fc400078e00ff */
[C---:B------:R-:W-:Y:S01]  /*7f00*/  ISETP.LT.AND P1, PT, R0.reuse, 0x1, !P0 ;  /* 0x000000010000780c */ /* 0x040fe20004721270 */
[----:B------:R-:W-:Y:S01]  /*7f10*/  IMAD R0, R0, c[0x0][0x188], RZ ;  /* 0x0000620000007a24 */ /* 0x000fe200078e02ff */
[C---:B------:R-:W-:Y:S01]  /*7f20*/  ISETP.LT.AND P2, PT, R50.reuse, 0x1, !P0 ;  /* 0x000000013200780c */ /* 0x040fe20004741270 */
[----:B------:R-:W-:Y:S01]  /*7f30*/  IMAD R48, R50, c[0x0][0x188], RZ ;  /* 0x0000620032307a24 */ /* 0x000fe200078e02ff */
[C---:B------:R-:W-:Y:S01]  /*7f40*/  ISETP.LT.AND P3, PT, R2.reuse, 0x1, !P0 ;  /* 0x000000010200780c */ /* 0x040fe20004761270 */
[----:B------:R-:W-:Y:S01]  /*7f50*/  IMAD R50, R2, c[0x0][0x188], RZ ;  /* 0x0000620002327a24 */ /* 0x000fe200078e02ff */
[C---:B------:R-:W-:Y:S01]  /*7f60*/  ISETP.LT.AND P4, PT, R3.reuse, 0x1, !P0 ;  /* 0x000000010300780c */ /* 0x040fe20004781270 */
[----:B------:R-:W-:Y:S02]  /*7f70*/  IMAD R56, R3, c[0x0][0x188], RZ ;  /* 0x0000620003387a24 */ /* 0x000fe400078e02ff */
[----:B------:R-:W-:-:S04]  /*7f80*/  IMAD.WIDE R2, R0, R81, c[0x0][0x170] ;  /* 0x00005c0000027625 */ /* 0x000fc800078e0251 */
[----:B------:R-:W-:-:S04]  /*7f90*/  IMAD.WIDE R48, R48, R81, c[0x0][0x170] ;  /* 0x00005c0030307625 */ /* 0x000fc800078e0251 */
[----:B------:R-:W-:-:S04]  /*7fa0*/  IMAD.WIDE R50, R50, R81, c[0x0][0x170] ;  /* 0x00005c0032327625 */ /* 0x000fc800078e0251 */
[----:B------:R-:W-:-:S04]  /*7fb0*/  IMAD.WIDE R56, R56, R81, c[0x0][0x170] ;  /* 0x00005c0038387625 */ /* 0x000fc800078e0251 */
[C---:B------:R-:W-:Y:S01]  /*7fc0*/  IMAD.WIDE R2, R207.reuse, 0x2, R2 ;  /* 0x00000002cf027825 */ /* 0x040fe200078e0202 */
[----:B------:R-:W-:Y:S03]  /*7fd0*/  BAR.SYNC.DEFER_BLOCKING 0x0 ;  /* 0x0000000000007b1d */ /* 0x000fe60000010000 */
[----:B------:R-:W-:-:S04]  /*7fe0*/  IMAD.WIDE R48, R207, 0x2, R48 ;  /* 0x00000002cf307825 */ /* 0x000fc800078e0230 */
[----:B------:R-:W-:-:S04]  /*7ff0*/  IMAD.WIDE R50, R207, 0x2, R50 ;  /* 0x00000002cf327825 */ /* 0x000fc800078e0232 */
[----:B------:R-:W-:Y:S01]  /*8000*/  IMAD.WIDE R56, R207, 0x2, R56 ;  /* 0x00000002cf387825 */ /* 0x000fe200078e0238 */
[----:B-1----:R-:W-:Y:S01]  /*8010*/  LEA.HI R85, R85, 0x1c, RZ, 0x1b ;  /* 0x0000001c55557811 */ /* 0x002fe200078fd8ff */
[----:B------:R1:W-:Y:S01]  /*8020*/  @P1 STG.E.128 [R2.64], R28 ;  /* 0x0000001c02001986 */ /* 0x0003e2000c101d0e */
[C---:B------:R-:W-:Y:S01]  /*8030*/  ISETP.LT.AND P1, PT, R58.reuse, 0x1, !P0 ;  /* 0x000000013a00780c */ /* 0x040fe20004721270 */
[----:B------:R-:W-:Y:S02]  /*8040*/  IMAD R58, R58, c[0x0][0x188], RZ ;  /* 0x000062003a3a7a24 */ /* 0x000fe400078e02ff */
[----:B--2---:R2:W-:Y:S01]  /*8050*/  @P2 STG.E.128 [R48.64], R32 ;  /* 0x0000002030002986 */ /* 0x0045e2000c101d0e */
[C---:B------:R-:W-:Y:S01]  /*8060*/  ISETP.LT.AND P2, PT, R59.reuse, 0x1, !P0 ;  /* 0x000000013b00780c */ /* 0x040fe20004741270 */
[----:B------:R-:W-:Y:S02]  /*8070*/  IMAD R59, R59, c[0x0][0x188], RZ ;  /* 0x000062003b3b7a24 */ /* 0x000fe400078e02ff */
[----:B---3--:R3:W-:Y:S04]  /*8080*/  @P3 STG.E.128 [R50.64], R36 ;  /* 0x0000002432003986 */ /* 0x0087e8000c101d0e */
[----:B----4-:R-:W-:Y:S04]  /*8090*/  @P4 STG.E.128 [R56.64], R40 ;  /* 0x0000002838004986 */ /* 0x010fe8000c101d0e */
[----:B------:R-:W4:Y:S01]  /*80a0*/  LDS.128 R40, [R73] ;  /* 0x0000000049287984 */ /* 0x000f220000000c00 */
[----:B-1----:R-:W-:-:S03]  /*80b0*/  IMAD.WIDE R2, R58, R81, c[0x0][0x170] ;  /* 0x00005c003a027625 */ /* 0x002fc600078e0251 */
[----:B------:R-:W1:Y:S01]  /*80c0*/  LDS.128 R48, [R75] ;  /* 0x000000004b307984 */ /* 0x000e620000000c00 */
[----:B------:R-:W-:-:S03]  /*80d0*/  IMAD.WIDE R28, R59, R81, c[0x0][0x170] ;  /* 0x00005c003b1c7625 */ /* 0x000fc600078e0251 */
[----:B------:R-:W1:Y:S01]  /*80e0*/  LDS.128 R56, [R77] ;  /* 0x000000004d387984 */ /* 0x000e620000000c00 */
[----:B------:R-:W-:Y:S01]  /*80f0*/  IADD3 R0, R85, UR4, RZ ;  /* 0x0000000455007c10 */ /* 0x000fe2000fffe0ff */
[----:B------:R-:W-:Y:S01]  /*8100*/  IMAD R30, R60, c[0x0][0x188], RZ ;  /* 0x000062003c1e7a24 */ /* 0x000fe200078e02ff */
[C---:B------:R-:W-:Y:S02]  /*8110*/  ISETP.LT.AND P5, PT, R61.reuse, 0x1, !P0 ;  /* 0x000000013d00780c */ /* 0x040fe400047a1270 */
[C---:B------:R-:W-:Y:S01]  /*8120*/  ISETP.LT.AND P4, PT, R0.reuse, 0x1, !P0 ;  /* 0x000000010000780c */ /* 0x040fe20004781270 */
[----:B------:R-:W-:Y:S01]  /*8130*/  IMAD R0, R0, c[0x0][0x188], RZ ;  /* 0x0000620000007a24 */ /* 0x000fe200078e02ff */
[----:B------:R-:W-:Y:S01]  /*8140*/  ISETP.LT.AND P3, PT, R60, 0x1, !P0 ;  /* 0x000000013c00780c */ /* 0x000fe20004761270 */
[----:B------:R-:W-:Y:S02]  /*8150*/  IMAD R61, R61, c[0x0][0x188], RZ ;  /* 0x000062003d3d7a24 */ /* 0x000fe400078e02ff */
[----:B------:R-:W-:-:S04]  /*8160*/  IMAD.WIDE R30, R30, R81, c[0x0][0x170] ;  /* 0x00005c001e1e7625 */ /* 0x000fc800078e0251 */
[----:B--2---:R-:W-:-:S04]  /*8170*/  IMAD.WIDE R32, R0, R81, c[0x0][0x170] ;  /* 0x00005c0000207625 */ /* 0x004fc800078e0251 */
[----:B---3--:R-:W-:-:S04]  /*8180*/  IMAD.WIDE R36, R207, 0x2, R2 ;  /* 0x00000002cf247825 */ /* 0x008fc800078e0202 */
[----:B------:R-:W-:Y:S01]  /*8190*/  IMAD.WIDE R2, R61, R81, c[0x0][0x170] ;  /* 0x00005c003d027625 */ /* 0x000fe200078e0251 */
[----:B-----5:R2:W-:Y:S03]  /*81a0*/  @P1 STG.E.128 [R36.64], R4 ;  /* 0x0000000424001986 */ /* 0x0205e6000c101d0e */
[----:B------:R-:W-:Y:S01]  /*81b0*/  IMAD.WIDE R28, R207, 0x2, R28 ;  /* 0x00000002cf1c7825 */ /* 0x000fe200078e021c */
[----:B------:R-:W-:-:S03]  /*81c0*/  LEA.HI R83, R83, 0x3c, RZ, 0x1b ;  /* 0x0000003c53537811 */ /* 0x000fc600078fd8ff */
[----:B------:R-:W-:Y:S01]  /*81d0*/  IMAD.WIDE R30, R207, 0x2, R30 ;  /* 0x00000002cf1e7825 */ /* 0x000fe200078e021e */
[----:B------:R-:W-:-:S03]  /*81e0*/  ISETP.LT.AND P1, PT, R63, 0x1, !P0 ;  /* 0x000000013f00780c */ /* 0x000fc60004721270 */
[C---:B------:R-:W-:Y:S01]  /*81f0*/  IMAD.WIDE R32, R207.reuse, 0x2, R32 ;  /* 0x00000002cf207825 */ /* 0x040fe200078e0220 */
[----:B------:R3:W-:Y:S03]  /*8200*/  @P2 STG.E.128 [R28.64], R8 ;  /* 0x000000081c002986 */ /* 0x0007e6000c101d0e */
[----:B------:R-:W-:Y:S01]  /*8210*/  IMAD.WIDE R2, R207, 0x2, R2 ;  /* 0x00000002cf027825 */ /* 0x000fe200078e0202 */
[C---:B------:R-:W-:Y:S01]  /*8220*/  ISETP.LT.AND P6, PT, R62.reuse, 0x1, !P0 ;  /* 0x000000013e00780c */ /* 0x040fe200047c1270 */
[----:B------:R-:W-:Y:S02]  /*8230*/  @P3 STG.E.128 [R30.64], R16 ;  /* 0x000000101e003986 */ /* 0x000fe4000c101d0e */
[----:B------:R-:W-:Y:S02]  /*8240*/  IMAD R34, R62, c[0x0][0x188], RZ ;  /* 0x000062003e227a24 */ /* 0x000fe400078e02ff */
[----:B------:R-:W-:Y:S01]  /*8250*/  IMAD R63, R63, c[0x0][0x188], RZ ;  /* 0x000062003f3f7a24 */ /* 0x000fe200078e02ff */
[----:B------:R-:W-:Y:S01]  /*8260*/  @P4 STG.E.128 [R32.64], R12 ;  /* 0x0000000c20004986 */ /* 0x000fe2000c101d0e */
[----:B--2---:R-:W-:Y:S01]  /*8270*/  IMAD R4, R64, c[0x0][0x188], RZ ;  /* 0x0000620040047a24 */ /* 0x004fe200078e02ff */
[----:B------:R-:W-:Y:S01]  /*8280*/  IADD3 R0, R83, UR4, RZ ;  /* 0x0000000453007c10 */ /* 0x000fe2000fffe0ff */
[----:B------:R-:W-:Y:S01]  /*8290*/  IMAD R6, R65, c[0x0][0x188], RZ ;  /* 0x0000620041067a24 */ /* 0x000fe200078e02ff */
[----:B------:R2:W-:Y:S01]  /*82a0*/  @P5 STG.E.128 [R2.64], R52 ;  /* 0x0000003402005986 */ /* 0x0005e2000c101d0e */
[----:B------:R-:W-:Y:S01]  /*82b0*/  IMAD.WIDE R34, R34, R81, c[0x0][0x170] ;  /* 0x00005c0022227625 */ /* 0x000fe200078e0251 */
[----:B------:R-:W-:-:S02]  /*82c0*/  ISETP.LT.AND P2, PT, R64, 0x1, !P0 ;  /* 0x000000014000780c */ /* 0x000fc40004741270 */
[----:B------:R-:W-:Y:S01]  /*82d0*/  ISETP.LT.AND P3, PT, R65, 0x1, !P0 ;  /* 0x000000014100780c */ /* 0x000fe20004761270 */
[C---:B---3--:R-:W-:Y:S01]  /*82e0*/  IMAD R8, R66.reuse, c[0x0][0x188], RZ ;  /* 0x0000620042087a24 */ /* 0x048fe200078e02ff */
[----:B------:R-:W-:Y:S01]  /*82f0*/  ISETP.LT.AND P4, PT, R66, 0x1, !P0 ;  /* 0x000000014200780c */ /* 0x000fe20004781270 */
[C---:B------:R-:W-:Y:S01]  /*8300*/  IMAD R10, R67.reuse, c[0x0][0x188], RZ ;  /* 0x00006200430a7a24 */ /* 0x040fe200078e02ff */
[----:B------:R-:W-:Y:S01]  /*8310*/  ISETP.LT.AND P5, PT, R67, 0x1, !P0 ;  /* 0x000000014300780c */ /* 0x000fe200047a1270 */
[----:B------:R-:W-:Y:S01]  /*8320*/  IMAD.WIDE R4, R4, R81, c[0x0][0x170] ;  /* 0x00005c0004047625 */ /* 0x000fe200078e0251 */
[----:B------:R-:W-:-:S03]  /*8330*/  ISETP.LT.AND P0, PT, R0, 0x1, !P0 ;  /* 0x000000010000780c */ /* 0x000fc60004701270 */
[----:B------:R-:W-:-:S04]  /*8340*/  IMAD.WIDE R6, R6, R81, c[0x0][0x170] ;  /* 0x00005c0006067625 */ /* 0x000fc800078e0251 */
[----:B--2---:R-:W-:-:S04]  /*8350*/  IMAD.WIDE R2, R63, R81, c[0x0][0x170] ;  /* 0x00005c003f027625 */ /* 0x004fc800078e0251 */
[----:B------:R-:W-:-:S04]  /*8360*/  IMAD.WIDE R8, R8, R81, c[0x0][0x170] ;  /* 0x00005c0008087625 */ /* 0x000fc800078e0251 */
[----:B------:R-:W-:-:S04]  /*8370*/  IMAD.WIDE R10, R10, R81, c[0x0][0x170] ;  /* 0x00005c000a0a7625 */ /* 0x000fc800078e0251 */
[----:B------:R-:W-:-:S04]  /*8380*/  IMAD.WIDE R34, R207, 0x2, R34 ;  /* 0x00000002cf227825 */ /* 0x000fc800078e0222 */
[C---:B------:R-:W-:Y:S01]  /*8390*/  IMAD.WIDE R2, R207.reuse, 0x2, R2 ;  /* 0x00000002cf027825 */ /* 0x040fe200078e0202 */
[----:B------:R2:W-:Y:S03]  /*83a0*/  @P6 STG.E.128 [R34.64], R44 ;  /* 0x0000002c22006986 */ /* 0x0005e6000c101d0e */
[C---:B------:R-:W-:Y:S01]  /*83b0*/  IMAD.WIDE R4, R207.reuse, 0x2, R4 ;  /* 0x00000002cf047825 */ /* 0x040fe200078e0204 */
[----:B------:R2:W-:Y:S03]  /*83c0*/  @P1 STG.E.128 [R2.64], R24 ;  /* 0x0000001802001986 */ /* 0x0005e6000c101d0e */
[C---:B------:R-:W-:Y:S01]  /*83d0*/  IMAD.WIDE R6, R207.reuse, 0x2, R6 ;  /* 0x00000002cf067825 */ /* 0x040fe200078e0206 */
[----:B------:R2:W-:Y:S03]  /*83e0*/  @P2 STG.E.128 [R4.64], R20 ;  /* 0x0000001404002986 */ /* 0x0005e6000c101d0e */
[C---:B------:R-:W-:Y:S01]  /*83f0*/  IMAD.WIDE R8, R207.reuse, 0x2, R8 ;  /* 0x00000002cf087825 */ /* 0x040fe200078e0208 */
[----:B----4-:R2:W-:Y:S03]  /*8400*/  @P3 STG.E.128 [R6.64], R40 ;  /* 0x0000002806003986 */ /* 0x0105e6000c101d0e */
[----:B------:R-:W-:Y:S01]  /*8410*/  IMAD.WIDE R10, R207, 0x2, R10 ;  /* 0x00000002cf0a7825 */ /* 0x000fe200078e020a */
[----:B-1----:R2:W-:Y:S04]  /*8420*/  @P4 STG.E.128 [R8.64], R48 ;  /* 0x0000003008004986 */ /* 0x0025e8000c101d0e */
[----:B------:R2:W-:Y:S01]  /*8430*/  @P5 STG.E.128 [R10.64], R56 ;  /* 0x000000380a005986 */ /* 0x0005e2000c101d0e */
[----:B------:R-:W-:Y:S05]  /*8440*/  @!P0 EXIT ;  /* 0x000000000000894d */ /* 0x000fea0003800000 */
[----:B------:R-:W1:Y:S01]  /*8450*/  LDS.128 R76, [R79] ;  /* 0x000000004f4c7984 */ /* 0x000e620000000c00 */
[----:B--2---:R-:W-:-:S04]  /*8460*/  IMAD R2, R0, c[0x0][0x188], RZ ;  /* 0x0000620000027a24 */ /* 0x004fc800078e02ff */
[----:B------:R-:W-:-:S06]  /*8470*/  IMAD.WIDE R2, R2, R81, c[0x0][0x170] ;  /* 0x00005c0002027625 */ /* 0x000fcc00078e0251 */
[----:B------:R-:W-:-:S05]  /*8480*/  IMAD.WIDE R2, R207, 0x2, R2 ;  /* 0x00000002cf027825 */ /* 0x000fca00078e0202 */
[----:B-1----:R-:W-:Y:S01]  /*8490*/  STG.E.128 [R2.64], R76 ;  /* 0x0000004c02007986 */ /* 0x002fe2000c101d0e */
[----:B------:R-:W-:Y:S05]  /*84a0*/  EXIT ;  /* 0x000000000000794d */ /* 0x000fea0003800000 */
.L_x_3:
[----:B------:R-:W-:-:S00]  /*84b0*/  BRA `(.L_x_3) ;  /* 0xfffffff000007947 */ /* 0x000fc0000383ffff */
[----:B------:R-:W-:-:S00]  /*84c0*/  NOP ;  /* 0x0000000000007918 */ /* 0x000fc00000000000 */
        /* <DEDUP_REMOVED lines=11> */
.L_x_4:


//--------------------- .nv.shared.matmul_kernel  --------------------------
	.section	.nv.shared.matmul_kernel,"aw",@nobits
	.sectionflags	@""
	.align	16
